//
// Generated by NVIDIA NVVM Compiler
//
// Compiler Build ID: CL-36424714
// Cuda compilation tools, release 13.0, V13.0.88
// Based on NVVM 20.0.0
//

.version 9.0
.target sm_100
.address_size 64

	// .globl	_Z14tree_traversalPiS_S_S_S_i

.visible .entry _Z14tree_traversalPiS_S_S_S_i(
	.param .u64 .ptr .align 1 _Z14tree_traversalPiS_S_S_S_i_param_0,
	.param .u64 .ptr .align 1 _Z14tree_traversalPiS_S_S_S_i_param_1,
	.param .u64 .ptr .align 1 _Z14tree_traversalPiS_S_S_S_i_param_2,
	.param .u64 .ptr .align 1 _Z14tree_traversalPiS_S_S_S_i_param_3,
	.param .u64 .ptr .align 1 _Z14tree_traversalPiS_S_S_S_i_param_4,
	.param .u32 _Z14tree_traversalPiS_S_S_S_i_param_5
)
{
	.reg .pred 	%p<24>;
	.reg .b32 	%r<101>;
	.reg .b64 	%rd<54>;

	ld.param.u64 	%rd16, [_Z14tree_traversalPiS_S_S_S_i_param_0];
	ld.param.u64 	%rd17, [_Z14tree_traversalPiS_S_S_S_i_param_1];
	ld.param.u64 	%rd18, [_Z14tree_traversalPiS_S_S_S_i_param_2];
	ld.param.u64 	%rd14, [_Z14tree_traversalPiS_S_S_S_i_param_3];
	ld.param.u64 	%rd15, [_Z14tree_traversalPiS_S_S_S_i_param_4];
	ld.param.u32 	%r40, [_Z14tree_traversalPiS_S_S_S_i_param_5];
	cvta.to.global.u64 	%rd1, %rd17;
	cvta.to.global.u64 	%rd2, %rd16;
	cvta.to.global.u64 	%rd3, %rd18;
	mov.u32 	%r42, %tid.x;
	mov.u32 	%r43, %ctaid.x;
	mov.u32 	%r44, %ntid.x;
	mad.lo.s32 	%r1, %r43, %r44, %r42;
	mul.wide.s32 	%rd19, %r1, 4;
	add.s64 	%rd20, %rd3, %rd19;
	ld.global.u32 	%r2, [%rd20];
	cvt.s64.s32 	%rd4, %r2;
	ld.global.u32 	%r99, [%rd2];
	setp.lt.s32 	%p1, %r99, 0;
	setp.lt.s32 	%p2, %r40, 1;
	mov.b32 	%r89, 0;
	or.pred  	%p3, %p1, %p2;
	@%p3 bra 	$L__BB0_37;
	and.b32  	%r4, %r40, 3;
	and.b32  	%r5, %r40, 2147483644;
	neg.s32 	%r6, %r5;
	shl.b64 	%rd21, %rd4, 2;
	add.s64 	%rd22, %rd21, %rd3;
	add.s64 	%rd5, %rd22, 8;
	mov.b32 	%r89, 0;
$L__BB0_2:
	setp.lt.u32 	%p4, %r40, 4;
	mov.b32 	%r94, 0;
	@%p4 bra 	$L__BB0_21;
	add.s64 	%rd53, %rd1, 8;
	mov.u64 	%rd52, %rd5;
	mov.u32 	%r86, %r2;
	mov.u32 	%r87, %r6;
$L__BB0_4:
	mul.wide.s32 	%rd23, %r86, 4;
	add.s64 	%rd9, %rd3, %rd23;
	ld.global.u32 	%r48, [%rd53+-8];
	mul.wide.s32 	%rd24, %r89, 4;
	add.s64 	%rd25, %rd2, %rd24;
	ld.global.u32 	%r49, [%rd25];
	setp.ne.s32 	%p5, %r48, %r49;
	@%p5 bra 	$L__BB0_8;
	ld.global.u32 	%r50, [%rd9];
	setp.lt.s32 	%p6, %r50, 0;
	@%p6 bra 	$L__BB0_7;
	shl.b32 	%r51, %r89, 1;
	add.s32 	%r89, %r51, 2;
	bra.uni 	$L__BB0_8;
$L__BB0_7:
	shl.b32 	%r52, %r89, 1;
	or.b32  	%r89, %r52, 1;
$L__BB0_8:
	ld.global.u32 	%r53, [%rd53+-4];
	mul.wide.s32 	%rd26, %r89, 4;
	add.s64 	%rd27, %rd2, %rd26;
	ld.global.u32 	%r54, [%rd27];
	setp.ne.s32 	%p7, %r53, %r54;
	@%p7 bra 	$L__BB0_12;
	ld.global.u32 	%r55, [%rd52+-4];
	setp.lt.s32 	%p8, %r55, 0;
	@%p8 bra 	$L__BB0_11;
	shl.b32 	%r56, %r89, 1;
	add.s32 	%r89, %r56, 2;
	bra.uni 	$L__BB0_12;
$L__BB0_11:
	shl.b32 	%r57, %r89, 1;
	or.b32  	%r89, %r57, 1;
$L__BB0_12:
	ld.global.u32 	%r58, [%rd53];
	mul.wide.s32 	%rd28, %r89, 4;
	add.s64 	%rd29, %rd2, %rd28;
	ld.global.u32 	%r59, [%rd29];
	setp.ne.s32 	%p9, %r58, %r59;
	@%p9 bra 	$L__BB0_16;
	ld.global.u32 	%r60, [%rd52];
	setp.lt.s32 	%p10, %r60, 0;
	@%p10 bra 	$L__BB0_15;
	shl.b32 	%r61, %r89, 1;
	add.s32 	%r89, %r61, 2;
	bra.uni 	$L__BB0_16;
$L__BB0_15:
	shl.b32 	%r62, %r89, 1;
	or.b32  	%r89, %r62, 1;
$L__BB0_16:
	ld.global.u32 	%r63, [%rd53+4];
	mul.wide.s32 	%rd30, %r89, 4;
	add.s64 	%rd31, %rd2, %rd30;
	ld.global.u32 	%r64, [%rd31];
	setp.ne.s32 	%p11, %r63, %r64;
	@%p11 bra 	$L__BB0_20;
	ld.global.u32 	%r65, [%rd52+4];
	setp.lt.s32 	%p12, %r65, 0;
	@%p12 bra 	$L__BB0_19;
	shl.b32 	%r66, %r89, 1;
	add.s32 	%r89, %r66, 2;
	bra.uni 	$L__BB0_20;
$L__BB0_19:
	shl.b32 	%r67, %r89, 1;
	or.b32  	%r89, %r67, 1;
$L__BB0_20:
	add.s32 	%r87, %r87, 4;
	add.s32 	%r86, %r86, 4;
	add.s64 	%rd53, %rd53, 16;
	add.s64 	%rd52, %rd52, 16;
	setp.ne.s32 	%p13, %r87, 0;
	mov.u32 	%r94, %r5;
	@%p13 bra 	$L__BB0_4;
$L__BB0_21:
	setp.eq.s32 	%p14, %r4, 0;
	@%p14 bra 	$L__BB0_36;
	mul.wide.u32 	%rd32, %r94, 4;
	add.s64 	%rd12, %rd1, %rd32;
	ld.global.u32 	%r68, [%rd12];
	mul.wide.s32 	%rd33, %r89, 4;
	add.s64 	%rd34, %rd2, %rd33;
	ld.global.u32 	%r69, [%rd34];
	setp.ne.s32 	%p15, %r68, %r69;
	@%p15 bra 	$L__BB0_26;
	add.s32 	%r70, %r94, %r2;
	mul.wide.s32 	%rd35, %r70, 4;
	add.s64 	%rd36, %rd3, %rd35;
	ld.global.u32 	%r71, [%rd36];
	setp.lt.s32 	%p16, %r71, 0;
	@%p16 bra 	$L__BB0_25;
	shl.b32 	%r72, %r89, 1;
	add.s32 	%r89, %r72, 2;
	bra.uni 	$L__BB0_26;
$L__BB0_25:
	shl.b32 	%r73, %r89, 1;
	or.b32  	%r89, %r73, 1;
$L__BB0_26:
	setp.eq.s32 	%p17, %r4, 1;
	@%p17 bra 	$L__BB0_36;
	ld.global.u32 	%r74, [%rd12+4];
	mul.wide.s32 	%rd37, %r89, 4;
	add.s64 	%rd38, %rd2, %rd37;
	ld.global.u32 	%r75, [%rd38];
	setp.ne.s32 	%p18, %r74, %r75;
	cvt.u64.u32 	%rd39, %r94;
	cvt.s64.s32 	%rd40, %r2;
	add.s64 	%rd41, %rd39, %rd40;
	shl.b64 	%rd42, %rd41, 2;
	add.s64 	%rd13, %rd3, %rd42;
	@%p18 bra 	$L__BB0_31;
	ld.global.u32 	%r76, [%rd13+4];
	setp.lt.s32 	%p19, %r76, 0;
	@%p19 bra 	$L__BB0_30;
	shl.b32 	%r77, %r89, 1;
	add.s32 	%r89, %r77, 2;
	bra.uni 	$L__BB0_31;
$L__BB0_30:
	shl.b32 	%r78, %r89, 1;
	or.b32  	%r89, %r78, 1;
$L__BB0_31:
	setp.eq.s32 	%p20, %r4, 2;
	@%p20 bra 	$L__BB0_36;
	ld.global.u32 	%r79, [%rd12+8];
	mul.wide.s32 	%rd43, %r89, 4;
	add.s64 	%rd44, %rd2, %rd43;
	ld.global.u32 	%r80, [%rd44];
	setp.ne.s32 	%p21, %r79, %r80;
	@%p21 bra 	$L__BB0_36;
	ld.global.u32 	%r81, [%rd13+8];
	setp.lt.s32 	%p22, %r81, 0;
	@%p22 bra 	$L__BB0_35;
	shl.b32 	%r82, %r89, 1;
	add.s32 	%r89, %r82, 2;
	bra.uni 	$L__BB0_36;
$L__BB0_35:
	shl.b32 	%r83, %r89, 1;
	or.b32  	%r89, %r83, 1;
$L__BB0_36:
	mul.wide.s32 	%rd45, %r89, 4;
	add.s64 	%rd46, %rd2, %rd45;
	ld.global.u32 	%r99, [%rd46];
	setp.gt.s32 	%p23, %r99, -1;
	@%p23 bra 	$L__BB0_2;
$L__BB0_37:
	cvta.to.global.u64 	%rd47, %rd14;
	cvta.to.global.u64 	%rd48, %rd15;
	and.b32  	%r84, %r99, 2147483647;
	mul.wide.s32 	%rd49, %r1, 4;
	add.s64 	%rd50, %rd47, %rd49;
	st.global.u32 	[%rd50], %r84;
	add.s64 	%rd51, %rd48, %rd49;
	st.global.u32 	[%rd51], %r89;
	ret;

}
	// .globl	_Z16counter_increasePi
.visible .entry _Z16counter_increasePi(
	.param .u64 .ptr .align 1 _Z16counter_increasePi_param_0
)
{


	ret;

}
	// .globl	_Z24compute_information_gainPiS_i
.visible .entry _Z24compute_information_gainPiS_i(
	.param .u64 .ptr .align 1 _Z24compute_information_gainPiS_i_param_0,
	.param .u64 .ptr .align 1 _Z24compute_information_gainPiS_i_param_1,
	.param .u32 _Z24compute_information_gainPiS_i_param_2
)
{
	.reg .pred 	%p<31>;
	.reg .b32 	%r<99>;
	.reg .b32 	%f<190>;
	.reg .b64 	%rd<25>;

	ld.param.u64 	%rd10, [_Z24compute_information_gainPiS_i_param_0];
	ld.param.u64 	%rd11, [_Z24compute_information_gainPiS_i_param_1];
	ld.param.u32 	%r26, [_Z24compute_information_gainPiS_i_param_2];
	cvta.to.global.u64 	%rd1, %rd11;
	cvta.to.global.u64 	%rd2, %rd10;
	mov.u32 	%r28, %ctaid.x;
	mov.u32 	%r29, %ctaid.y;
	mov.u32 	%r30, %nctaid.x;
	mad.lo.s32 	%r31, %r29, %r30, %r28;
	mov.u32 	%r1, %tid.x;
	mov.u32 	%r32, %ntid.x;
	mad.lo.s32 	%r2, %r31, %r32, %r1;
	mul.wide.s32 	%rd12, %r2, 4;
	add.s64 	%rd3, %rd2, %rd12;
	ld.global.u32 	%r3, [%rd3];
	setp.lt.s32 	%p1, %r26, 1;
	mov.b32 	%r96, 0;
	@%p1 bra 	$L__BB2_9;
	and.b32  	%r4, %r26, 3;
	setp.lt.u32 	%p2, %r26, 4;
	mov.b32 	%r94, 0;
	mov.u32 	%r96, %r94;
	@%p2 bra 	$L__BB2_4;
	and.b32  	%r94, %r26, 2147483644;
	neg.s32 	%r88, %r94;
	add.s64 	%rd14, %rd12, %rd2;
	add.s64 	%rd23, %rd14, 20;
	mov.b32 	%r96, 0;
$L__BB2_3:
	.pragma "nounroll";
	ld.global.u32 	%r36, [%rd23+-12];
	div.s32 	%r37, %r36, %r3;
	cvt.rn.f32.s32 	%f2, %r37;
	mov.f32 	%f12, 0f00000000;
	// begin inline asm
	max.f32 %f1, %f2, %f12;
	// end inline asm
	setp.lt.f32 	%p3, %f1, 0f00800000;
	mul.f32 	%f13, %f1, 0f4B000000;
	selp.f32 	%f14, %f13, %f1, %p3;
	selp.f32 	%f15, 0fC1B80000, 0f00000000, %p3;
	mov.b32 	%r38, %f14;
	add.s32 	%r39, %r38, -1059760811;
	and.b32  	%r40, %r39, -8388608;
	sub.s32 	%r41, %r38, %r40;
	mov.b32 	%f16, %r41;
	cvt.rn.f32.s32 	%f17, %r40;
	fma.rn.f32 	%f18, %f17, 0f34000000, %f15;
	add.f32 	%f19, %f16, 0fBF800000;
	fma.rn.f32 	%f20, %f19, 0fBE055027, 0f3E1039F6;
	fma.rn.f32 	%f21, %f20, %f19, 0fBDF8CDCC;
	fma.rn.f32 	%f22, %f21, %f19, 0f3E0F2955;
	fma.rn.f32 	%f23, %f22, %f19, 0fBE2AD8B9;
	fma.rn.f32 	%f24, %f23, %f19, 0f3E4CED0B;
	fma.rn.f32 	%f25, %f24, %f19, 0fBE7FFF22;
	fma.rn.f32 	%f26, %f25, %f19, 0f3EAAAA78;
	fma.rn.f32 	%f27, %f26, %f19, 0fBF000000;
	mul.f32 	%f28, %f19, %f27;
	fma.rn.f32 	%f29, %f28, %f19, %f19;
	fma.rn.f32 	%f30, %f18, 0f3F317218, %f29;
	setp.gt.u32 	%p4, %r38, 2139095039;
	fma.rn.f32 	%f31, %f14, 0f7F800000, 0f7F800000;
	selp.f32 	%f32, %f31, %f30, %p4;
	setp.eq.f32 	%p5, %f14, 0f00000000;
	selp.f32 	%f33, 0fFF800000, %f32, %p5;
	cvt.rn.f32.s32 	%f34, %r96;
	mul.f32 	%f35, %f1, %f33;
	sub.f32 	%f36, %f34, %f35;
	cvt.rzi.s32.f32 	%r42, %f36;
	ld.global.u32 	%r43, [%rd23+-8];
	div.s32 	%r44, %r43, %r3;
	cvt.rn.f32.s32 	%f5, %r44;
	// begin inline asm
	max.f32 %f4, %f5, %f12;
	// end inline asm
	setp.lt.f32 	%p6, %f4, 0f00800000;
	mul.f32 	%f37, %f4, 0f4B000000;
	selp.f32 	%f38, %f37, %f4, %p6;
	selp.f32 	%f39, 0fC1B80000, 0f00000000, %p6;
	mov.b32 	%r45, %f38;
	add.s32 	%r46, %r45, -1059760811;
	and.b32  	%r47, %r46, -8388608;
	sub.s32 	%r48, %r45, %r47;
	mov.b32 	%f40, %r48;
	cvt.rn.f32.s32 	%f41, %r47;
	fma.rn.f32 	%f42, %f41, 0f34000000, %f39;
	add.f32 	%f43, %f40, 0fBF800000;
	fma.rn.f32 	%f44, %f43, 0fBE055027, 0f3E1039F6;
	fma.rn.f32 	%f45, %f44, %f43, 0fBDF8CDCC;
	fma.rn.f32 	%f46, %f45, %f43, 0f3E0F2955;
	fma.rn.f32 	%f47, %f46, %f43, 0fBE2AD8B9;
	fma.rn.f32 	%f48, %f47, %f43, 0f3E4CED0B;
	fma.rn.f32 	%f49, %f48, %f43, 0fBE7FFF22;
	fma.rn.f32 	%f50, %f49, %f43, 0f3EAAAA78;
	fma.rn.f32 	%f51, %f50, %f43, 0fBF000000;
	mul.f32 	%f52, %f43, %f51;
	fma.rn.f32 	%f53, %f52, %f43, %f43;
	fma.rn.f32 	%f54, %f42, 0f3F317218, %f53;
	setp.gt.u32 	%p7, %r45, 2139095039;
	fma.rn.f32 	%f55, %f38, 0f7F800000, 0f7F800000;
	selp.f32 	%f56, %f55, %f54, %p7;
	setp.eq.f32 	%p8, %f38, 0f00000000;
	selp.f32 	%f57, 0fFF800000, %f56, %p8;
	cvt.rn.f32.s32 	%f58, %r42;
	mul.f32 	%f59, %f4, %f57;
	sub.f32 	%f60, %f58, %f59;
	cvt.rzi.s32.f32 	%r49, %f60;
	ld.global.u32 	%r50, [%rd23+-4];
	div.s32 	%r51, %r50, %r3;
	cvt.rn.f32.s32 	%f8, %r51;
	// begin inline asm
	max.f32 %f7, %f8, %f12;
	// end inline asm
	setp.lt.f32 	%p9, %f7, 0f00800000;
	mul.f32 	%f61, %f7, 0f4B000000;
	selp.f32 	%f62, %f61, %f7, %p9;
	selp.f32 	%f63, 0fC1B80000, 0f00000000, %p9;
	mov.b32 	%r52, %f62;
	add.s32 	%r53, %r52, -1059760811;
	and.b32  	%r54, %r53, -8388608;
	sub.s32 	%r55, %r52, %r54;
	mov.b32 	%f64, %r55;
	cvt.rn.f32.s32 	%f65, %r54;
	fma.rn.f32 	%f66, %f65, 0f34000000, %f63;
	add.f32 	%f67, %f64, 0fBF800000;
	fma.rn.f32 	%f68, %f67, 0fBE055027, 0f3E1039F6;
	fma.rn.f32 	%f69, %f68, %f67, 0fBDF8CDCC;
	fma.rn.f32 	%f70, %f69, %f67, 0f3E0F2955;
	fma.rn.f32 	%f71, %f70, %f67, 0fBE2AD8B9;
	fma.rn.f32 	%f72, %f71, %f67, 0f3E4CED0B;
	fma.rn.f32 	%f73, %f72, %f67, 0fBE7FFF22;
	fma.rn.f32 	%f74, %f73, %f67, 0f3EAAAA78;
	fma.rn.f32 	%f75, %f74, %f67, 0fBF000000;
	mul.f32 	%f76, %f67, %f75;
	fma.rn.f32 	%f77, %f76, %f67, %f67;
	fma.rn.f32 	%f78, %f66, 0f3F317218, %f77;
	setp.gt.u32 	%p10, %r52, 2139095039;
	fma.rn.f32 	%f79, %f62, 0f7F800000, 0f7F800000;
	selp.f32 	%f80, %f79, %f78, %p10;
	setp.eq.f32 	%p11, %f62, 0f00000000;
	selp.f32 	%f81, 0fFF800000, %f80, %p11;
	cvt.rn.f32.s32 	%f82, %r49;
	mul.f32 	%f83, %f7, %f81;
	sub.f32 	%f84, %f82, %f83;
	cvt.rzi.s32.f32 	%r56, %f84;
	ld.global.u32 	%r57, [%rd23];
	div.s32 	%r58, %r57, %r3;
	cvt.rn.f32.s32 	%f11, %r58;
	// begin inline asm
	max.f32 %f10, %f11, %f12;
	// end inline asm
	setp.lt.f32 	%p12, %f10, 0f00800000;
	mul.f32 	%f85, %f10, 0f4B000000;
	selp.f32 	%f86, %f85, %f10, %p12;
	selp.f32 	%f87, 0fC1B80000, 0f00000000, %p12;
	mov.b32 	%r59, %f86;
	add.s32 	%r60, %r59, -1059760811;
	and.b32  	%r61, %r60, -8388608;
	sub.s32 	%r62, %r59, %r61;
	mov.b32 	%f88, %r62;
	cvt.rn.f32.s32 	%f89, %r61;
	fma.rn.f32 	%f90, %f89, 0f34000000, %f87;
	add.f32 	%f91, %f88, 0fBF800000;
	fma.rn.f32 	%f92, %f91, 0fBE055027, 0f3E1039F6;
	fma.rn.f32 	%f93, %f92, %f91, 0fBDF8CDCC;
	fma.rn.f32 	%f94, %f93, %f91, 0f3E0F2955;
	fma.rn.f32 	%f95, %f94, %f91, 0fBE2AD8B9;
	fma.rn.f32 	%f96, %f95, %f91, 0f3E4CED0B;
	fma.rn.f32 	%f97, %f96, %f91, 0fBE7FFF22;
	fma.rn.f32 	%f98, %f97, %f91, 0f3EAAAA78;
	fma.rn.f32 	%f99, %f98, %f91, 0fBF000000;
	mul.f32 	%f100, %f91, %f99;
	fma.rn.f32 	%f101, %f100, %f91, %f91;
	fma.rn.f32 	%f102, %f90, 0f3F317218, %f101;
	setp.gt.u32 	%p13, %r59, 2139095039;
	fma.rn.f32 	%f103, %f86, 0f7F800000, 0f7F800000;
	selp.f32 	%f104, %f103, %f102, %p13;
	setp.eq.f32 	%p14, %f86, 0f00000000;
	selp.f32 	%f105, 0fFF800000, %f104, %p14;
	cvt.rn.f32.s32 	%f106, %r56;
	mul.f32 	%f107, %f10, %f105;
	sub.f32 	%f108, %f106, %f107;
	cvt.rzi.s32.f32 	%r96, %f108;
	add.s32 	%r88, %r88, 4;
	add.s64 	%rd23, %rd23, 16;
	setp.ne.s32 	%p15, %r88, 0;
	@%p15 bra 	$L__BB2_3;
$L__BB2_4:
	setp.eq.s32 	%p16, %r4, 0;
	@%p16 bra 	$L__BB2_9;
	setp.eq.s32 	%p17, %r4, 1;
	@%p17 bra 	$L__BB2_7;
	add.s32 	%r14, %r94, 2;
	mul.wide.u32 	%rd15, %r94, 4;
	add.s64 	%rd16, %rd3, %rd15;
	ld.global.u32 	%r64, [%rd16+8];
	div.s32 	%r65, %r64, %r3;
	cvt.rn.f32.s32 	%f110, %r65;
	mov.f32 	%f114, 0f00000000;
	// begin inline asm
	max.f32 %f109, %f110, %f114;
	// end inline asm
	setp.lt.f32 	%p18, %f109, 0f00800000;
	mul.f32 	%f115, %f109, 0f4B000000;
	selp.f32 	%f116, %f115, %f109, %p18;
	selp.f32 	%f117, 0fC1B80000, 0f00000000, %p18;
	mov.b32 	%r66, %f116;
	add.s32 	%r67, %r66, -1059760811;
	and.b32  	%r68, %r67, -8388608;
	sub.s32 	%r69, %r66, %r68;
	mov.b32 	%f118, %r69;
	cvt.rn.f32.s32 	%f119, %r68;
	fma.rn.f32 	%f120, %f119, 0f34000000, %f117;
	add.f32 	%f121, %f118, 0fBF800000;
	fma.rn.f32 	%f122, %f121, 0fBE055027, 0f3E1039F6;
	fma.rn.f32 	%f123, %f122, %f121, 0fBDF8CDCC;
	fma.rn.f32 	%f124, %f123, %f121, 0f3E0F2955;
	fma.rn.f32 	%f125, %f124, %f121, 0fBE2AD8B9;
	fma.rn.f32 	%f126, %f125, %f121, 0f3E4CED0B;
	fma.rn.f32 	%f127, %f126, %f121, 0fBE7FFF22;
	fma.rn.f32 	%f128, %f127, %f121, 0f3EAAAA78;
	fma.rn.f32 	%f129, %f128, %f121, 0fBF000000;
	mul.f32 	%f130, %f121, %f129;
	fma.rn.f32 	%f131, %f130, %f121, %f121;
	fma.rn.f32 	%f132, %f120, 0f3F317218, %f131;
	setp.gt.u32 	%p19, %r66, 2139095039;
	fma.rn.f32 	%f133, %f116, 0f7F800000, 0f7F800000;
	selp.f32 	%f134, %f133, %f132, %p19;
	setp.eq.f32 	%p20, %f116, 0f00000000;
	selp.f32 	%f135, 0fFF800000, %f134, %p20;
	cvt.rn.f32.s32 	%f136, %r96;
	mul.f32 	%f137, %f109, %f135;
	sub.f32 	%f138, %f136, %f137;
	cvt.rzi.s32.f32 	%r70, %f138;
	ld.global.u32 	%r71, [%rd16+12];
	div.s32 	%r72, %r71, %r3;
	cvt.rn.f32.s32 	%f113, %r72;
	// begin inline asm
	max.f32 %f112, %f113, %f114;
	// end inline asm
	setp.lt.f32 	%p21, %f112, 0f00800000;
	mul.f32 	%f139, %f112, 0f4B000000;
	selp.f32 	%f140, %f139, %f112, %p21;
	selp.f32 	%f141, 0fC1B80000, 0f00000000, %p21;
	mov.b32 	%r73, %f140;
	add.s32 	%r74, %r73, -1059760811;
	and.b32  	%r75, %r74, -8388608;
	sub.s32 	%r76, %r73, %r75;
	mov.b32 	%f142, %r76;
	cvt.rn.f32.s32 	%f143, %r75;
	fma.rn.f32 	%f144, %f143, 0f34000000, %f141;
	add.f32 	%f145, %f142, 0fBF800000;
	fma.rn.f32 	%f146, %f145, 0fBE055027, 0f3E1039F6;
	fma.rn.f32 	%f147, %f146, %f145, 0fBDF8CDCC;
	fma.rn.f32 	%f148, %f147, %f145, 0f3E0F2955;
	fma.rn.f32 	%f149, %f148, %f145, 0fBE2AD8B9;
	fma.rn.f32 	%f150, %f149, %f145, 0f3E4CED0B;
	fma.rn.f32 	%f151, %f150, %f145, 0fBE7FFF22;
	fma.rn.f32 	%f152, %f151, %f145, 0f3EAAAA78;
	fma.rn.f32 	%f153, %f152, %f145, 0fBF000000;
	mul.f32 	%f154, %f145, %f153;
	fma.rn.f32 	%f155, %f154, %f145, %f145;
	fma.rn.f32 	%f156, %f144, 0f3F317218, %f155;
	setp.gt.u32 	%p22, %r73, 2139095039;
	fma.rn.f32 	%f157, %f140, 0f7F800000, 0f7F800000;
	selp.f32 	%f158, %f157, %f156, %p22;
	setp.eq.f32 	%p23, %f140, 0f00000000;
	selp.f32 	%f159, 0fFF800000, %f158, %p23;
	cvt.rn.f32.s32 	%f160, %r70;
	mul.f32 	%f161, %f112, %f159;
	sub.f32 	%f162, %f160, %f161;
	cvt.rzi.s32.f32 	%r96, %f162;
	mov.u32 	%r94, %r14;
$L__BB2_7:
	and.b32  	%r77, %r26, 1;
	setp.eq.b32 	%p24, %r77, 1;
	not.pred 	%p25, %p24;
	@%p25 bra 	$L__BB2_9;
	mul.wide.u32 	%rd17, %r94, 4;
	add.s64 	%rd18, %rd3, %rd17;
	ld.global.u32 	%r78, [%rd18+8];
	div.s32 	%r79, %r78, %r3;
	cvt.rn.f32.s32 	%f164, %r79;
	mov.f32 	%f165, 0f00000000;
	// begin inline asm
	max.f32 %f163, %f164, %f165;
	// end inline asm
	setp.lt.f32 	%p26, %f163, 0f00800000;
	mul.f32 	%f166, %f163, 0f4B000000;
	selp.f32 	%f167, %f166, %f163, %p26;
	selp.f32 	%f168, 0fC1B80000, 0f00000000, %p26;
	mov.b32 	%r80, %f167;
	add.s32 	%r81, %r80, -1059760811;
	and.b32  	%r82, %r81, -8388608;
	sub.s32 	%r83, %r80, %r82;
	mov.b32 	%f169, %r83;
	cvt.rn.f32.s32 	%f170, %r82;
	fma.rn.f32 	%f171, %f170, 0f34000000, %f168;
	add.f32 	%f172, %f169, 0fBF800000;
	fma.rn.f32 	%f173, %f172, 0fBE055027, 0f3E1039F6;
	fma.rn.f32 	%f174, %f173, %f172, 0fBDF8CDCC;
	fma.rn.f32 	%f175, %f174, %f172, 0f3E0F2955;
	fma.rn.f32 	%f176, %f175, %f172, 0fBE2AD8B9;
	fma.rn.f32 	%f177, %f176, %f172, 0f3E4CED0B;
	fma.rn.f32 	%f178, %f177, %f172, 0fBE7FFF22;
	fma.rn.f32 	%f179, %f178, %f172, 0f3EAAAA78;
	fma.rn.f32 	%f180, %f179, %f172, 0fBF000000;
	mul.f32 	%f181, %f172, %f180;
	fma.rn.f32 	%f182, %f181, %f172, %f172;
	fma.rn.f32 	%f183, %f171, 0f3F317218, %f182;
	setp.gt.u32 	%p27, %r80, 2139095039;
	fma.rn.f32 	%f184, %f167, 0f7F800000, 0f7F800000;
	selp.f32 	%f185, %f184, %f183, %p27;
	setp.eq.f32 	%p28, %f167, 0f00000000;
	selp.f32 	%f186, 0fFF800000, %f185, %p28;
	cvt.rn.f32.s32 	%f187, %r96;
	mul.f32 	%f188, %f163, %f186;
	sub.f32 	%f189, %f187, %f188;
	cvt.rzi.s32.f32 	%r96, %f189;
$L__BB2_9:
	neg.s32 	%r85, %r96;
	add.s64 	%rd7, %rd1, %rd12;
	st.global.u32 	[%rd7], %r85;
	bar.sync 	0;
	and.b32  	%r21, %r1, 1;
	setp.eq.b32 	%p29, %r21, 1;
	mov.b64 	%rd24, 0;
	mov.b32 	%r97, 0;
	mov.u32 	%r98, %r97;
	@%p29 bra 	$L__BB2_11;
	ld.global.u32 	%r97, [%rd7];
	ld.global.u32 	%r98, [%rd7+4];
	add.s32 	%r86, %r2, %r1;
	cvt.s64.s32 	%rd24, %r86;
$L__BB2_11:
	setp.ne.s32 	%p30, %r21, 0;
	bar.sync 	0;
	@%p30 bra 	$L__BB2_13;
	add.s32 	%r87, %r98, %r97;
	shl.b64 	%rd21, %rd24, 2;
	add.s64 	%rd22, %rd1, %rd21;
	st.global.u32 	[%rd22], %r87;
$L__BB2_13:
	ret;

}


// ===== COMPILED SASS (sm_100) =====

	.target	sm_100

	.elftype	@"ET_EXEC"


//--------------------- .note.nv.tkinfo           --------------------------
	.section	.note.nv.tkinfo,"",@"SHT_NOTE"
	.sectionflags	@"SHF_NOTE_NV_TKINFO"
	.tkinfo
        /*0018*/ 	.word	0x00000002
        /*0030*/ 	.string	""
        /*0030*/ 	.string	"ptxas"
        /*0030*/ 	.string	"Cuda compilation tools, release 13.0, V13.0.88"
        /*0030*/ 	.string	"Build cuda_13.0.r13.0/compiler.36424714_0"
        /*0030*/ 	.string	"-arch sm_100 -m 64 "



//--------------------- .note.nv.cuinfo           --------------------------
	.section	.note.nv.cuinfo,"",@"SHT_NOTE"
	.sectionflags	@"SHF_NOTE_NV_CUINFO"
        /*0018*/ 	.short	0x0002
        /*001a*/ 	.short	0x0064
        /*001c*/ 	.short	0x0082
	.zero		2


//--------------------- .nv.info                  --------------------------
	.section	.nv.info,"",@"SHT_CUDA_INFO"
	.align	4


	//----- nvinfo : EIATTR_REGCOUNT
	.align		4
        /*0000*/ 	.byte	0x04, 0x2f
        /*0002*/ 	.short	(.L_1 - .L_0)
	.align		4
.L_0:
        /*0004*/ 	.word	index@(_Z14tree_traversalPiS_S_S_S_i)
        /*0008*/ 	.word	0x00000018


	//----- nvinfo : EIATTR_FRAME_SIZE
	.align		4
.L_1:
        /*000c*/ 	.byte	0x04, 0x11
        /*000e*/ 	.short	(.L_3 - .L_2)
	.align		4
.L_2:
        /*0010*/ 	.word	index@(_Z14tree_traversalPiS_S_S_S_i)
        /*0014*/ 	.word	0x00000000


	//----- nvinfo : EIATTR_REGCOUNT
	.align		4
.L_3:
        /*0018*/ 	.byte	0x04, 0x2f
        /*001a*/ 	.short	(.L_5 - .L_4)
	.align		4
.L_4:
        /*001c*/ 	.word	index@(_Z16counter_increasePi)
        /*0020*/ 	.word	0x00000004


	//----- nvinfo : EIATTR_FRAME_SIZE
	.align		4
.L_5:
        /*0024*/ 	.byte	0x04, 0x11
        /*0026*/ 	.short	(.L_7 - .L_6)
	.align		4
.L_6:
        /*0028*/ 	.word	index@(_Z16counter_increasePi)
        /*002c*/ 	.word	0x00000000


	//----- nvinfo : EIATTR_REGCOUNT
	.align		4
.L_7:
        /*0030*/ 	.byte	0x04, 0x2f
        /*0032*/ 	.short	(.L_9 - .L_8)
	.align		4
.L_8:
        /*0034*/ 	.word	index@(_Z24compute_information_gainPiS_i)
        /*0038*/ 	.word	0x0000001f


	//----- nvinfo : EIATTR_FRAME_SIZE
	.align		4
.L_9:
        /*003c*/ 	.byte	0x04, 0x11
        /*003e*/ 	.short	(.L_11 - .L_10)
	.align		4
.L_10:
        /*0040*/ 	.word	index@(_Z24compute_information_gainPiS_i)
        /*0044*/ 	.word	0x00000000


	//----- nvinfo : EIATTR_MIN_STACK_SIZE
	.align		4
.L_11:
        /*0048*/ 	.byte	0x04, 0x12
        /*004a*/ 	.short	(.L_13 - .L_12)
	.align		4
.L_12:
        /*004c*/ 	.word	index@(_Z24compute_information_gainPiS_i)
        /*0050*/ 	.word	0x00000000


	//----- nvinfo : EIATTR_MIN_STACK_SIZE
	.align		4
.L_13:
        /*0054*/ 	.byte	0x04, 0x12
        /*0056*/ 	.short	(.L_15 - .L_14)
	.align		4
.L_14:
        /*0058*/ 	.word	index@(_Z16counter_increasePi)
        /*005c*/ 	.word	0x00000000


	//----- nvinfo : EIATTR_MIN_STACK_SIZE
	.align		4
.L_15:
        /*0060*/ 	.byte	0x04, 0x12
        /*0062*/ 	.short	(.L_17 - .L_16)
	.align		4
.L_16:
        /*0064*/ 	.word	index@(_Z14tree_traversalPiS_S_S_S_i)
        /*0068*/ 	.word	0x00000000
.L_17:


//--------------------- .nv.compat                --------------------------
	.section	.nv.compat,"",@"SHT_CUDA_COMPAT_INFO"
	.align	4
        /*0000*/ 	.byte	0x02, 0x09, 0x00, 0x00, 0x02, 0x02, 0x01, 0x00, 0x02, 0x05, 0x05, 0x00, 0x03, 0x07, 0x01, 0x01
        /*0010*/ 	.byte	0x02, 0x03, 0x00, 0x00, 0x02, 0x06, 0x01, 0x00, 0x04, 0x0b, 0x08, 0x00, 0x01, 0x00, 0x00, 0x00
        /*0020*/ 	.byte	0x00, 0x00, 0x00, 0x00


//--------------------- .nv.info._Z24compute_information_gainPiS_i --------------------------
	.section	.nv.info._Z24compute_information_gainPiS_i,"",@"SHT_CUDA_INFO"
	.sectionflags	@""
	.align	4


	//----- nvinfo : EIATTR_CUDA_API_VERSION
	.align		4
        /*0000*/ 	.byte	0x04, 0x37
        /*0002*/ 	.short	(.L_19 - .L_18)
.L_18:
        /*0004*/ 	.word	0x00000082


	//----- nvinfo : EIATTR_KPARAM_INFO
	.align		4
.L_19:
        /*0008*/ 	.byte	0x04, 0x17
        /*000a*/ 	.short	(.L_21 - .L_20)
.L_20:
        /*000c*/ 	.word	0x00000000
        /*0010*/ 	.short	0x0002
        /*0012*/ 	.short	0x0010
        /*0014*/ 	.byte	0x00, 0xf0, 0x11, 0x00


	//----- nvinfo : EIATTR_KPARAM_INFO
	.align		4
.L_21:
        /*0018*/ 	.byte	0x04, 0x17
        /*001a*/ 	.short	(.L_23 - .L_22)
.L_22:
        /*001c*/ 	.word	0x00000000
        /*0020*/ 	.short	0x0001
        /*0022*/ 	.short	0x0008
        /*0024*/ 	.byte	0x00, 0xf5, 0x21, 0x00


	//----- nvinfo : EIATTR_KPARAM_INFO
	.align		4
.L_23:
        /*0028*/ 	.byte	0x04, 0x17
        /*002a*/ 	.short	(.L_25 - .L_24)
.L_24:
        /*002c*/ 	.word	0x00000000
        /*0030*/ 	.short	0x0000
        /*0032*/ 	.short	0x0000
        /*0034*/ 	.byte	0x00, 0xf5, 0x21, 0x00


	//----- nvinfo : EIATTR_SPARSE_MMA_MASK
	.align		4
.L_25:
        /*0038*/ 	.byte	0x03, 0x50
        /*003a*/ 	.short	0x0000


	//----- nvinfo : EIATTR_MAXREG_COUNT
	.align		4
        /*003c*/ 	.byte	0x03, 0x1b
        /*003e*/ 	.short	0x00ff


	//----- nvinfo : EIATTR_NUM_BARRIERS
	.align		4
        /*0040*/ 	.byte	0x02, 0x4c
        /*0042*/ 	.byte	0x01
	.zero		1


	//----- nvinfo : EIATTR_MERCURY_ISA_VERSION
	.align		4
        /*0044*/ 	.byte	0x03, 0x5f
        /*0046*/ 	.short	0x0101


	//----- nvinfo : EIATTR_VRC_CTA_INIT_COUNT
	.align		4
        /*0048*/ 	.byte	0x02, 0x4a
	.zero		1
	.zero		1


	//----- nvinfo : EIATTR_EXIT_INSTR_OFFSETS
	.align		4
        /*004c*/ 	.byte	0x04, 0x1c
        /*004e*/ 	.short	(.L_27 - .L_26)


	//   ....[0]....
.L_26:
        /*0050*/ 	.word	0x00001a20


	//   ....[1]....
        /*0054*/ 	.word	0x00001ac0


	//----- nvinfo : EIATTR_CBANK_PARAM_SIZE
	.align		4
.L_27:
        /*0058*/ 	.byte	0x03, 0x19
        /*005a*/ 	.short	0x0014


	//----- nvinfo : EIATTR_PARAM_CBANK
	.align		4
        /*005c*/ 	.byte	0x04, 0x0a
        /*005e*/ 	.short	(.L_29 - .L_28)
	.align		4
.L_28:
        /*0060*/ 	.word	index@(.nv.constant0._Z24compute_information_gainPiS_i)
        /*0064*/ 	.short	0x0380
        /*0066*/ 	.short	0x0014


	//----- nvinfo : EIATTR_SW_WAR
	.align		4
.L_29:
        /*0068*/ 	.byte	0x04, 0x36
        /*006a*/ 	.short	(.L_31 - .L_30)
.L_30:
        /*006c*/ 	.word	0x00000008
.L_31:


//--------------------- .nv.info._Z16counter_increasePi --------------------------
	.section	.nv.info._Z16counter_increasePi,"",@"SHT_CUDA_INFO"
	.sectionflags	@""
	.align	4


	//----- nvinfo : EIATTR_CUDA_API_VERSION
	.align		4
        /*0000*/ 	.byte	0x04, 0x37
        /*0002*/ 	.short	(.L_33 - .L_32)
.L_32:
        /*0004*/ 	.word	0x00000082


	//----- nvinfo : EIATTR_KPARAM_INFO
	.align		4
.L_33:
        /*0008*/ 	.byte	0x04, 0x17
        /*000a*/ 	.short	(.L_35 - .L_34)
.L_34:
        /*000c*/ 	.word	0x00000000
        /*0010*/ 	.short	0x0000
        /*0012*/ 	.short	0x0000
        /*0014*/ 	.byte	0x00, 0xf5, 0x21, 0x00


	//----- nvinfo : EIATTR_SPARSE_MMA_MASK
	.align		4
.L_35:
        /*0018*/ 	.byte	0x03, 0x50
        /*001a*/ 	.short	0x0000


	//----- nvinfo : EIATTR_MAXREG_COUNT
	.align		4
        /*001c*/ 	.byte	0x03, 0x1b
        /*001e*/ 	.short	0x00ff


	//----- nvinfo : EIATTR_MERCURY_ISA_VERSION
	.align		4
        /*0020*/ 	.byte	0x03, 0x5f
        /*0022*/ 	.short	0x0101


	//----- nvinfo : EIATTR_VRC_CTA_INIT_COUNT
	.align		4
        /*0024*/ 	.byte	0x02, 0x4a
	.zero		1
	.zero		1


	//----- nvinfo : EIATTR_EXIT_INSTR_OFFSETS
	.align		4
        /*0028*/ 	.byte	0x04, 0x1c
        /*002a*/ 	.short	(.L_37 - .L_36)


	//   ....[0]....
.L_36:
        /*002c*/ 	.word	0x00000010


	//----- nvinfo : EIATTR_CBANK_PARAM_SIZE
	.align		4
.L_37:
        /*0030*/ 	.byte	0x03, 0x19
        /*0032*/ 	.short	0x0008


	//----- nvinfo : EIATTR_PARAM_CBANK
	.align		4
        /*0034*/ 	.byte	0x04, 0x0a
        /*0036*/ 	.short	(.L_39 - .L_38)
	.align		4
.L_38:
        /*0038*/ 	.word	index@(.nv.constant0._Z16counter_increasePi)
        /*003c*/ 	.short	0x0380
        /*003e*/ 	.short	0x0008


	//----- nvinfo : EIATTR_SW_WAR
	.align		4
.L_39:
        /*0040*/ 	.byte	0x04, 0x36
        /*0042*/ 	.short	(.L_41 - .L_40)
.L_40:
        /*0044*/ 	.word	0x00000008
.L_41:


//--------------------- .nv.info._Z14tree_traversalPiS_S_S_S_i --------------------------
	.section	.nv.info._Z14tree_traversalPiS_S_S_S_i,"",@"SHT_CUDA_INFO"
	.sectionflags	@""
	.align	4


	//----- nvinfo : EIATTR_CUDA_API_VERSION
	.align		4
        /*0000*/ 	.byte	0x04, 0x37
        /*0002*/ 	.short	(.L_43 - .L_42)
.L_42:
        /*0004*/ 	.word	0x00000082


	//----- nvinfo : EIATTR_KPARAM_INFO
	.align		4
.L_43:
        /*0008*/ 	.byte	0x04, 0x17
        /*000a*/ 	.short	(.L_45 - .L_44)
.L_44:
        /*000c*/ 	.word	0x00000000
        /*0010*/ 	.short	0x0005
        /*0012*/ 	.short	0x0028
        /*0014*/ 	.byte	0x00, 0xf0, 0x11, 0x00


	//----- nvinfo : EIATTR_KPARAM_INFO
	.align		4
.L_45:
        /*0018*/ 	.byte	0x04, 0x17
        /*001a*/ 	.short	(.L_47 - .L_46)
.L_46:
        /*001c*/ 	.word	0x00000000
        /*0020*/ 	.short	0x0004
        /*0022*/ 	.short	0x0020
        /*0024*/ 	.byte	0x00, 0xf5, 0x21, 0x00


	//----- nvinfo : EIATTR_KPARAM_INFO
	.align		4
.L_47:
        /*0028*/ 	.byte	0x04, 0x17
        /*002a*/ 	.short	(.L_49 - .L_48)
.L_48:
        /*002c*/ 	.word	0x00000000
        /*0030*/ 	.short	0x0003
        /*0032*/ 	.short	0x0018
        /*0034*/ 	.byte	0x00, 0xf5, 0x21, 0x00


	//----- nvinfo : EIATTR_KPARAM_INFO
	.align		4
.L_49:
        /*0038*/ 	.byte	0x04, 0x17
        /*003a*/ 	.short	(.L_51 - .L_50)
.L_50:
        /*003c*/ 	.word	0x00000000
        /*0040*/ 	.short	0x0002
        /*0042*/ 	.short	0x0010
        /*0044*/ 	.byte	0x00, 0xf5, 0x21, 0x00


	//----- nvinfo : EIATTR_KPARAM_INFO
	.align		4
.L_51:
        /*0048*/ 	.byte	0x04, 0x17
        /*004a*/ 	.short	(.L_53 - .L_52)
.L_52:
        /*004c*/ 	.word	0x00000000
        /*0050*/ 	.short	0x0001
        /*0052*/ 	.short	0x0008
        /*0054*/ 	.byte	0x00, 0xf5, 0x21, 0x00


	//----- nvinfo : EIATTR_KPARAM_INFO
	.align		4
.L_53:
        /*0058*/ 	.byte	0x04, 0x17
        /*005a*/ 	.short	(.L_55 - .L_54)
.L_54:
        /*005c*/ 	.word	0x00000000
        /*0060*/ 	.short	0x0000
        /*0062*/ 	.short	0x0000
        /*0064*/ 	.byte	0x00, 0xf5, 0x21, 0x00


	//----- nvinfo : EIATTR_SPARSE_MMA_MASK
	.align		4
.L_55:
        /*0068*/ 	.byte	0x03, 0x50
        /*006a*/ 	.short	0x0000


	//----- nvinfo : EIATTR_MAXREG_COUNT
	.align		4
        /*006c*/ 	.byte	0x03, 0x1b
        /*006e*/ 	.short	0x00ff


	//----- nvinfo : EIATTR_MERCURY_ISA_VERSION
	.align		4
        /*0070*/ 	.byte	0x03, 0x5f
        /*0072*/ 	.short	0x0101


	//----- nvinfo : EIATTR_VRC_CTA_INIT_COUNT
	.align		4
        /*0074*/ 	.byte	0x02, 0x4a
	.zero		1
	.zero		1


	//----- nvinfo : EIATTR_EXIT_INSTR_OFFSETS
	.align		4
        /*0078*/ 	.byte	0x04, 0x1c
        /*007a*/ 	.short	(.L_57 - .L_56)


	//   ....[0]....
.L_56:
        /*007c*/ 	.word	0x00000a20


	//----- nvinfo : EIATTR_CRS_STACK_SIZE
	.align		4
.L_57:
        /*0080*/ 	.byte	0x04, 0x1e
        /*0082*/ 	.short	(.L_59 - .L_58)
.L_58:
        /*0084*/ 	.word	0x00000000


	//----- nvinfo : EIATTR_CBANK_PARAM_SIZE
	.align		4
.L_59:
        /*0088*/ 	.byte	0x03, 0x19
        /*008a*/ 	.short	0x002c


	//----- nvinfo : EIATTR_PARAM_CBANK
	.align		4
        /*008c*/ 	.byte	0x04, 0x0a
        /*008e*/ 	.short	(.L_61 - .L_60)
	.align		4
.L_60:
        /*0090*/ 	.word	index@(.nv.constant0._Z14tree_traversalPiS_S_S_S_i)
        /*0094*/ 	.short	0x0380
        /*0096*/ 	.short	0x002c


	//----- nvinfo : EIATTR_SW_WAR
	.align		4
.L_61:
        /*0098*/ 	.byte	0x04, 0x36
        /*009a*/ 	.short	(.L_63 - .L_62)
.L_62:
        /*009c*/ 	.word	0x00000008
.L_63:


//--------------------- .nv.callgraph             --------------------------
	.section	.nv.callgraph,"",@"SHT_CUDA_CALLGRAPH"
	.align	4
	.sectionentsize	8
	.align		4
        /*0000*/ 	.word	0x00000000
	.align		4
        /*0004*/ 	.word	0xffffffff
	.align		4
        /*0008*/ 	.word	0x00000000
	.align		4
        /*000c*/ 	.word	0xfffffffe
	.align		4
        /*0010*/ 	.word	0x00000000
	.align		4
        /*0014*/ 	.word	0xfffffffd
	.align		4
        /*0018*/ 	.word	0x00000000
	.align		4
        /*001c*/ 	.word	0xfffffffc


//--------------------- .text._Z24compute_information_gainPiS_i --------------------------
	.section	.text._Z24compute_information_gainPiS_i,"ax",@progbits
	.align	128
        .global         _Z24compute_information_gainPiS_i
        .type           _Z24compute_information_gainPiS_i,@function
        .size           _Z24compute_information_gainPiS_i,(.L_x_26 - _Z24compute_information_gainPiS_i)
        .other          _Z24compute_information_gainPiS_i,@"STO_CUDA_ENTRY STV_DEFAULT"
_Z24compute_information_gainPiS_i:
.text._Z24compute_information_gainPiS_i:
[----:B------:R-:W-:Y:S01]  /*0000*/  LDC R1, c[0x0][0x37c] ;  /* 0x0000df00ff017b82 */ /* 0x000fe20000000800 */
[----:B------:R-:W0:Y:S07]  /*0010*/  S2R R11, SR_TID.X ;  /* 0x00000000000b7919 */ /* 0x000e2e0000002100 */
[----:B------:R-:W-:Y:S01]  /*0020*/  S2UR UR4, SR_CTAID.X ;  /* 0x00000000000479c3 */ /* 0x000fe20000002500 */
[----:B------:R-:W1:Y:S01]  /*0030*/  LDCU UR7, c[0x0][0x390] ;  /* 0x00007200ff0777ac */ /* 0x000e620008000800 */
[----:B------:R-:W-:Y:S01]  /*0040*/  IMAD.MOV.U32 R15, RZ, RZ, RZ ;  /* 0x000000ffff0f7224 */ /* 0x000fe200078e00ff */
[----:B------:R-:W2:Y:S05]  /*0050*/  LDCU UR6, c[0x0][0x370] ;  /* 0x00006e00ff0677ac */ /* 0x000eaa0008000800 */
[----:B------:R-:W2:Y:S01]  /*0060*/  S2UR UR5, SR_CTAID.Y ;  /* 0x00000000000579c3 */ /* 0x000ea20000002600 */
[----:B------:R-:W3:Y:S07]  /*0070*/  LDCU.64 UR8, c[0x0][0x358] ;  /* 0x00006b00ff0877ac */ /* 0x000eee0008000a00 */
[----:B------:R-:W0:Y:S01]  /*0080*/  LDC R8, c[0x0][0x360] ;  /* 0x0000d800ff087b82 */ /* 0x000e220000000800 */
[----:B-1----:R-:W-:-:S02]  /*0090*/  UISETP.GE.AND UP0, UPT, UR7, 0x1, UPT ;  /* 0x000000010700788c */ /* 0x002fc4000bf06270 */
[----:B--2---:R-:W-:-:S06]  /*00a0*/  UIMAD UR4, UR5, UR6, UR4 ;  /* 0x00000006050472a4 */ /* 0x004fcc000f8e0204 */
[----:B0-----:R-:W-:Y:S01]  /*00b0*/  IMAD R8, R8, UR4, R11 ;  /* 0x0000000408087c24 */ /* 0x001fe2000f8e020b */
[----:B---3--:R-:W-:Y:S06]  /*00c0*/  BRA.U !UP0, `(.L_x_0) ;  /* 0x0000001908207547 */ /* 0x008fec000b800000 */
[----:B------:R-:W0:Y:S02]  /*00d0*/  LDC.64 R2, c[0x0][0x380] ;  /* 0x0000e000ff027b82 */ /* 0x000e240000000a00 */
[----:B0-----:R-:W-:-:S05]  /*00e0*/  IMAD.WIDE R2, R8, 0x4, R2 ;  /* 0x0000000408027825 */ /* 0x001fca00078e0202 */
[----:B------:R0:W5:Y:S01]  /*00f0*/  LDG.E R0, desc[UR8][R2.64] ;  /* 0x0000000802007981 */ /* 0x000162000c1e1900 */
[----:B------:R-:W-:Y:S01]  /*0100*/  UISETP.GE.U32.AND UP1, UPT, UR7, 0x4, UPT ;  /* 0x000000040700788c */ /* 0x000fe2000bf26070 */
[----:B------:R-:W-:Y:S01]  /*0110*/  HFMA2 R9, -RZ, RZ, 0, 0 ;  /* 0x00000000ff097431 */ /* 0x000fe200000001ff */
[----:B------:R-:W-:Y:S01]  /*0120*/  ULOP3.LUT UR5, UR7, 0x3, URZ, 0xc0, !UPT ;  /* 0x0000000307057892 */ /* 0x000fe2000f8ec0ff */
[----:B------:R-:W-:-:S03]  /*0130*/  IMAD.MOV.U32 R15, RZ, RZ, RZ ;  /* 0x000000ffff0f7224 */ /* 0x000fc600078e00ff */
[----:B------:R-:W-:-:S03]  /*0140*/  UISETP.NE.AND UP0, UPT, UR5, URZ, UPT ;  /* 0x000000ff0500728c */ /* 0x000fc6000bf05270 */
[----:B0-----:R-:W-:Y:S08]  /*0150*/  BRA.U !UP1, `(.L_x_1) ;  /* 0x0000000d09507547 */ /* 0x001ff0000b800000 */
[----:B-----5:R-:W-:Y:S01]  /*0160*/  IABS R6, R0 ;  /* 0x0000000000067213 */ /* 0x020fe20000000000 */
[----:B------:R-:W-:Y:S01]  /*0170*/  ULOP3.LUT UR4, UR7, 0x7ffffffc, URZ, 0xc0, !UPT ;  /* 0x7ffffffc07047892 */ /* 0x000fe2000f8ec0ff */
[----:B------:R-:W-:Y:S01]  /*0180*/  IADD3 R10, P0, PT, R2, 0x14, RZ ;  /* 0x00000014020a7810 */ /* 0x000fe20007f1e0ff */
[----:B------:R-:W-:Y:S01]  /*0190*/  IMAD.MOV.U32 R15, RZ, RZ, RZ ;  /* 0x000000ffff0f7224 */ /* 0x000fe200078e00ff */
[----:B------:R-:W0:Y:S01]  /*01a0*/  I2F.RP R9, R6 ;  /* 0x0000000600097306 */ /* 0x000e220000209400 */
[----:B------:R-:W-:-:S07]  /*01b0*/  UIADD3 UR6, UPT, UPT, -UR4, URZ, URZ ;  /* 0x000000ff04067290 */ /* 0x000fce000fffe1ff */
[----:B0-----:R-:W0:Y:S02]  /*01c0*/  MUFU.RCP R9, R9 ;  /* 0x0000000900097308 */ /* 0x001e240000001000 */
[----:B0-----:R-:W-:Y:S01]  /*01d0*/  IADD3 R4, PT, PT, R9, 0xffffffe, RZ ;  /* 0x0ffffffe09047810 */ /* 0x001fe20007ffe0ff */
[----:B------:R-:W-:-:S05]  /*01e0*/  IMAD.U32 R9, RZ, RZ, UR4 ;  /* 0x00000004ff097e24 */ /* 0x000fca000f8e00ff */
[----:B------:R0:W1:Y:S02]  /*01f0*/  F2I.FTZ.U32.TRUNC.NTZ R5, R4 ;  /* 0x0000000400057305 */ /* 0x000064000021f000 */
[----:B0-----:R-:W-:Y:S01]  /*0200*/  MOV R4, RZ ;  /* 0x000000ff00047202 */ /* 0x001fe20000000f00 */
[----:B-1----:R-:W-:-:S04]  /*0210*/  IMAD.MOV R7, RZ, RZ, -R5 ;  /* 0x000000ffff077224 */ /* 0x002fc800078e0a05 */
[----:B------:R-:W-:-:S04]  /*0220*/  IMAD R7, R7, R6, RZ ;  /* 0x0000000607077224 */ /* 0x000fc800078e02ff */
[----:B------:R-:W-:Y:S01]  /*0230*/  IMAD.HI.U32 R7, R5, R7, R4 ;  /* 0x0000000705077227 */ /* 0x000fe200078e0004 */
[----:B------:R-:W-:-:S07]  /*0240*/  IADD3.X R5, PT, PT, RZ, R3, RZ, P0, !PT ;  /* 0x00000003ff057210 */ /* 0x000fce00007fe4ff */
.L_x_2:
[----:B------:R-:W-:-:S05]  /*0250*/  MOV R4, R10 ;  /* 0x0000000a00047202 */ /* 0x000fca0000000f00 */
[----:B------:R-:W2:Y:S04]  /*0260*/  LDG.E R23, desc[UR8][R4.64+-0xc] ;  /* 0xfffff40804177981 */ /* 0x000ea8000c1e1900 */
[----:B------:R-:W3:Y:S04]  /*0270*/  LDG.E R21, desc[UR8][R4.64+-0x8] ;  /* 0xfffff80804157981 */ /* 0x000ee8000c1e1900 */
[----:B------:R-:W4:Y:S04]  /*0280*/  LDG.E R13, desc[UR8][R4.64+-0x4] ;  /* 0xfffffc08040d7981 */ /* 0x000f28000c1e1900 */
[----:B------:R-:W5:Y:S01]  /*0290*/  LDG.E R17, desc[UR8][R4.64] ;  /* 0x0000000804117981 */ /* 0x000f62000c1e1900 */
[-C--:B------:R-:W-:Y:S01]  /*02a0*/  IABS R10, R0.reuse ;  /* 0x00000000000a7213 */ /* 0x080fe20000000000 */
[----:B------:R-:W-:Y:S01]  /*02b0*/  UIADD3 UR6, UPT, UPT, UR6, 0x4, URZ ;  /* 0x0000000406067890 */ /* 0x000fe2000fffe0ff */
[----:B------:R-:W-:-:S02]  /*02c0*/  IABS R16, R0 ;  /* 0x0000000000107213 */ /* 0x000fc40000000000 */
[----:B0-----:R-:W-:Y:S01]  /*02d0*/  I2FP.F32.S32 R15, R15 ;  /* 0x0000000f000f7245 */ /* 0x001fe20000201400 */
[----:B------:R-:W-:Y:S01]  /*02e0*/  IMAD.MOV R19, RZ, RZ, -R10 ;  /* 0x000000ffff137224 */ /* 0x000fe200078e0a0a */
[----:B------:R-:W-:Y:S01]  /*02f0*/  UISETP.NE.AND UP1, UPT, UR6, URZ, UPT ;  /* 0x000000ff0600728c */ /* 0x000fe2000bf25270 */
[----:B--2---:R-:W-:Y:S02]  /*0300*/  IABS R12, R23 ;  /* 0x00000017000c7213 */ /* 0x004fe40000000000 */
[----:B------:R-:W-:-:S03]  /*0310*/  LOP3.LUT R23, R23, R0, RZ, 0x3c, !PT ;  /* 0x0000000017177212 */ /* 0x000fc600078e3cff */
[----:B------:R-:W-:Y:S01]  /*0320*/  IMAD.HI.U32 R10, R7, R12, RZ ;  /* 0x0000000c070a7227 */ /* 0x000fe200078e00ff */
[----:B------:R-:W-:Y:S02]  /*0330*/  ISETP.GE.AND P2, PT, R23, RZ, PT ;  /* 0x000000ff1700720c */ /* 0x000fe40003f46270 */
[----:B----4-:R-:W-:Y:S01]  /*0340*/  IABS R28, R13 ;  /* 0x0000000d001c7213 */ /* 0x010fe20000000000 */
[----:B------:R-:W-:Y:S01]  /*0350*/  IMAD R7, R10, R19, R12 ;  /* 0x000000130a077224 */ /* 0x000fe200078e020c */
[----:B------:R-:W-:Y:S01]  /*0360*/  LOP3.LUT R13, R13, R0, RZ, 0x3c, !PT ;  /* 0x000000000d0d7212 */ /* 0x000fe200078e3cff */
[----:B------:R-:W0:Y:S03]  /*0370*/  I2F.RP R12, R16 ;  /* 0x00000010000c7306 */ /* 0x000e260000209400 */
[----:B------:R-:W-:-:S05]  /*0380*/  ISETP.GT.U32.AND P1, PT, R6, R7, PT ;  /* 0x000000070600720c */ /* 0x000fca0003f24070 */
[----:B0-----:R-:W0:Y:S08]  /*0390*/  MUFU.RCP R12, R12 ;  /* 0x0000000c000c7308 */ /* 0x001e300000001000 */
[----:B------:R-:W-:Y:S01]  /*03a0*/  @!P1 IADD3 R7, PT, PT, R7, -R16, RZ ;  /* 0x8000001007079210 */ /* 0x000fe20007ffe0ff */
[----:B------:R-:W-:Y:S01]  /*03b0*/  @!P1 VIADD R10, R10, 0x1 ;  /* 0x000000010a0a9836 */ /* 0x000fe20000000000 */
[----:B------:R-:W-:-:S02]  /*03c0*/  ISETP.NE.AND P1, PT, R0, RZ, PT ;  /* 0x000000ff0000720c */ /* 0x000fc40003f25270 */
[----:B------:R-:W-:Y:S02]  /*03d0*/  ISETP.GE.U32.AND P0, PT, R7, R6, PT ;  /* 0x000000060700720c */ /* 0x000fe40003f06070 */
[----:B0-----:R-:W-:-:S11]  /*03e0*/  IADD3 R6, PT, PT, R12, 0xffffffe, RZ ;  /* 0x0ffffffe0c067810 */ /* 0x001fd60007ffe0ff */
[----:B------:R-:W-:Y:S01]  /*03f0*/  @P0 IADD3 R10, PT, PT, R10, 0x1, RZ ;  /* 0x000000010a0a0810 */ /* 0x000fe20007ffe0ff */
[----:B------:R0:W1:Y:S04]  /*0400*/  F2I.FTZ.U32.TRUNC.NTZ R7, R6 ;  /* 0x0000000600077305 */ /* 0x000068000021f000 */
[----:B------:R-:W-:Y:S01]  /*0410*/  IMAD.MOV.U32 R23, RZ, RZ, R10 ;  /* 0x000000ffff177224 */ /* 0x000fe200078e000a */
[----:B------:R-:W-:-:S03]  /*0420*/  LOP3.LUT R10, RZ, R0, RZ, 0x33, !PT ;  /* 0x00000000ff0a7212 */ /* 0x000fc600078e33ff */
[----:B------:R-:W-:Y:S02]  /*0430*/  @!P2 IMAD.MOV R23, RZ, RZ, -R23 ;  /* 0x000000ffff17a224 */ /* 0x000fe400078e0a17 */
[----:B0-----:R-:W-:-:S03]  /*0440*/  IMAD.MOV.U32 R6, RZ, RZ, RZ ;  /* 0x000000ffff067224 */ /* 0x001fc600078e00ff */
[----:B------:R-:W-:Y:S02]  /*0450*/  SEL R23, R10, R23, !P1 ;  /* 0x000000170a177207 */ /* 0x000fe40004800000 */
[----:B-1----:R-:W-:Y:S02]  /*0460*/  IADD3 R18, PT, PT, RZ, -R7, RZ ;  /* 0x80000007ff127210 */ /* 0x002fe40007ffe0ff */
[----:B------:R-:W-:-:S04]  /*0470*/  I2FP.F32.S32 R12, R23 ;  /* 0x00000017000c7245 */ /* 0x000fc80000201400 */
[----:B------:R-:W-:-:S04]  /*0480*/  FMNMX R12, RZ, R12, !PT ;  /* 0x0000000cff0c7209 */ /* 0x000fc80007800000 */
[C---:B------:R-:W-:Y:S01]  /*0490*/  FSETP.GEU.AND P2, PT, R12.reuse, 1.175494350822287508e-38, PT ;  /* 0x008000000c00780b */ /* 0x040fe20003f4e000 */
[----:B------:R-:W-:-:S05]  /*04a0*/  FMUL R23, R12, 8388608 ;  /* 0x4b0000000c177820 */ /* 0x000fca0000400000 */
[----:B------:R-:W-:Y:S01]  /*04b0*/  FSEL R14, R23, R12, !P2 ;  /* 0x0000000c170e7208 */ /* 0x000fe20005000000 */
[----:B------:R-:W-:Y:S01]  /*04c0*/  IMAD.MOV.U32 R23, RZ, RZ, R18 ;  /* 0x000000ffff177224 */ /* 0x000fe200078e0012 */
[----:B---3--:R-:W-:Y:S02]  /*04d0*/  IABS R18, R21 ;  /* 0x0000001500127213 */ /* 0x008fe40000000000 */
[----:B------:R-:W-:Y:S01]  /*04e0*/  IADD3 R25, PT, PT, R14, -0x3f2aaaab, RZ ;  /* 0xc0d555550e197810 */ /* 0x000fe20007ffe0ff */
[----:B------:R-:W-:Y:S01]  /*04f0*/  IMAD R23, R23, R16, RZ ;  /* 0x0000001017177224 */ /* 0x000fe200078e02ff */
[----:B------:R-:W-:Y:S02]  /*0500*/  LOP3.LUT R21, R21, R0, RZ, 0x3c, !PT ;  /* 0x0000000015157212 */ /* 0x000fe400078e3cff */
[----:B------:R-:W-:Y:S01]  /*0510*/  LOP3.LUT R25, R25, 0xff800000, RZ, 0xc0, !PT ;  /* 0xff80000019197812 */ /* 0x000fe200078ec0ff */
[----:B------:R-:W-:Y:S01]  /*0520*/  IMAD.HI.U32 R7, R7, R23, R6 ;  /* 0x0000001707077227 */ /* 0x000fe200078e0006 */
[----:B------:R-:W-:-:S03]  /*0530*/  MOV R6, R18 ;  /* 0x0000001200067202 */ /* 0x000fc60000000f00 */
[----:B------:R-:W-:Y:S01]  /*0540*/  HFMA2 R18, -RZ, RZ, 1.5048828125, 33.21875 ;  /* 0x3e055027ff127431 */ /* 0x000fe200000001ff */
[----:B------:R-:W-:Y:S01]  /*0550*/  ISETP.GE.AND P4, PT, R21, RZ, PT ;  /* 0x000000ff1500720c */ /* 0x000fe20003f86270 */
[C---:B------:R-:W-:Y:S01]  /*0560*/  IMAD.IADD R23, R14.reuse, 0x1, -R25 ;  /* 0x000000010e177824 */ /* 0x040fe200078e0a19 */
[----:B------:R-:W-:Y:S01]  /*0570*/  FSEL R21, RZ, -23, P2 ;  /* 0xc1b80000ff157808 */ /* 0x000fe20001000000 */
[----:B------:R-:W-:Y:S01]  /*0580*/  IMAD.HI.U32 R22, R7, R6, RZ ;  /* 0x0000000607167227 */ /* 0x000fe200078e00ff */
[----:B------:R-:W-:-:S03]  /*0590*/  ISETP.GT.U32.AND P2, PT, R14, 0x7f7fffff, PT ;  /* 0x7f7fffff0e00780c */ /* 0x000fc60003f44070 */
[----:B------:R-:W-:Y:S01]  /*05a0*/  FADD R23, R23, -1 ;  /* 0xbf80000017177421 */ /* 0x000fe20000000000 */
[----:B------:R-:W-:Y:S02]  /*05b0*/  IMAD R27, R22, R19, R6 ;  /* 0x00000013161b7224 */ /* 0x000fe400078e0206 */
[----:B------:R-:W-:Y:S02]  /*05c0*/  IMAD.MOV.U32 R6, RZ, RZ, R16 ;  /* 0x000000ffff067224 */ /* 0x000fe400078e0010 */
[----:B------:R-:W-:-:S03]  /*05d0*/  FFMA R20, R23, -R18, 0.14084610342979431152 ;  /* 0x3e1039f617147423 */ /* 0x000fc60000000812 */
[----:B------:R-:W-:Y:S01]  /*05e0*/  ISETP.GT.U32.AND P3, PT, R6, R27, PT ;  /* 0x0000001b0600720c */ /* 0x000fe20003f64070 */
[----:B------:R-:W-:-:S04]  /*05f0*/  FFMA R20, R23, R20, -0.12148627638816833496 ;  /* 0xbdf8cdcc17147423 */ /* 0x000fc80000000014 */
[----:B------:R-:W-:-:S04]  /*0600*/  FFMA R20, R23, R20, 0.13980610668659210205 ;  /* 0x3e0f295517147423 */ /* 0x000fc80000000014 */
[----:B------:R-:W-:-:S04]  /*0610*/  FFMA R20, R23, R20, -0.16684235632419586182 ;  /* 0xbe2ad8b917147423 */ /* 0x000fc80000000014 */
[----:B------:R-:W-:Y:S01]  /*0620*/  FFMA R20, R23, R20, 0.20012299716472625732 ;  /* 0x3e4ced0b17147423 */ /* 0x000fe20000000014 */
[----:B------:R-:W-:Y:S01]  /*0630*/  @!P3 IADD3 R27, PT, PT, R27, -R16, RZ ;  /* 0x800000101b1bb210 */ /* 0x000fe20007ffe0ff */
[----:B------:R-:W-:Y:S01]  /*0640*/  @!P3 VIADD R22, R22, 0x1 ;  /* 0x000000011616b836 */ /* 0x000fe20000000000 */
[----:B------:R-:W-:Y:S01]  /*0650*/  FSETP.NEU.AND P3, PT, R14, RZ, PT ;  /* 0x000000ff0e00720b */ /* 0x000fe20003f6d000 */
[----:B------:R-:W-:Y:S01]  /*0660*/  FFMA R20, R23, R20, -0.24999669194221496582 ;  /* 0xbe7fff2217147423 */ /* 0x000fe20000000014 */
[----:B------:R-:W-:-:S03]  /*0670*/  ISETP.GE.U32.AND P0, PT, R27, R6, PT ;  /* 0x000000061b00720c */ /* 0x000fc60003f06070 */
[----:B------:R-:W-:-:S04]  /*0680*/  FFMA R20, R23, R20, 0.33333182334899902344 ;  /* 0x3eaaaa7817147423 */ /* 0x000fc80000000014 */
[----:B------:R-:W-:-:S04]  /*0690*/  FFMA R20, R23, R20, -0.5 ;  /* 0xbf00000017147423 */ /* 0x000fc80000000014 */
[----:B------:R-:W-:Y:S01]  /*06a0*/  FMUL R24, R23, R20 ;  /* 0x0000001417187220 */ /* 0x000fe20000400000 */
[----:B------:R-:W-:Y:S01]  /*06b0*/  IMAD.HI.U32 R20, R7, R28, RZ ;  /* 0x0000001c07147227 */ /* 0x000fe200078e00ff */
[----:B------:R-:W-:-:S03]  /*06c0*/  @P0 IADD3 R22, PT, PT, R22, 0x1, RZ ;  /* 0x0000000116160810 */ /* 0x000fc60007ffe0ff */
[----:B------:R-:W-:Y:S01]  /*06d0*/  FFMA R26, R23, R24, R23 ;  /* 0x00000018171a7223 */ /* 0x000fe20000000017 */
[----:B------:R-:W-:Y:S01]  /*06e0*/  I2FP.F32.S32 R24, R25 ;  /* 0x0000001900187245 */ /* 0x000fe20000201400 */
[----:B------:R-:W-:Y:S02]  /*06f0*/  IMAD R23, R20, R19, R28 ;  /* 0x0000001314177224 */ /* 0x000fe400078e021c */
[----:B------:R-:W-:Y:S02]  /*0700*/  @!P4 IMAD.MOV R22, RZ, RZ, -R22 ;  /* 0x000000ffff16c224 */ /* 0x000fe400078e0a16 */
[----:B------:R-:W-:Y:S01]  /*0710*/  FFMA R21, R24, 1.1920928955078125e-07, R21 ;  /* 0x3400000018157823 */ /* 0x000fe20000000015 */
[----:B-----5:R-:W-:Y:S02]  /*0720*/  IABS R24, R17 ;  /* 0x0000001100187213 */ /* 0x020fe40000000000 */
[----:B------:R-:W-:Y:S01]  /*0730*/  SEL R22, R10, R22, !P1 ;  /* 0x000000160a167207 */ /* 0x000fe20004800000 */
[----:B------:R-:W-:Y:S01]  /*0740*/  FFMA R25, R21, 0.69314718246459960938, R26 ;  /* 0x3f31721815197823 */ /* 0x000fe2000000001a */
[----:B------:R-:W-:-:S02]  /*0750*/  ISETP.GT.U32.AND P5, PT, R6, R23, PT ;  /* 0x000000170600720c */ /* 0x000fc40003fa4070 */
[----:B------:R-:W-:Y:S01]  /*0760*/  I2FP.F32.S32 R21, R22 ;  /* 0x0000001600157245 */ /* 0x000fe20000201400 */
[----:B------:R-:W-:-:S03]  /*0770*/  IMAD.HI.U32 R22, R7, R24, RZ ;  /* 0x0000001807167227 */ /* 0x000fc600078e00ff */
[----:B------:R-:W-:Y:S01]  /*0780*/  FMNMX R21, RZ, R21, !PT ;  /* 0x00000015ff157209 */ /* 0x000fe20007800000 */
[----:B------:R-:W-:Y:S02]  /*0790*/  IMAD R27, R22, R19, R24 ;  /* 0x00000013161b7224 */ /* 0x000fe400078e0218 */
[----:B------:R-:W-:Y:S01]  /*07a0*/  IMAD.MOV.U32 R19, RZ, RZ, 0x7f800000 ;  /* 0x7f800000ff137424 */ /* 0x000fe200078e00ff */
[C---:B------:R-:W-:Y:S01]  /*07b0*/  FSETP.GEU.AND P0, PT, R21.reuse, 1.175494350822287508e-38, PT ;  /* 0x008000001500780b */ /* 0x040fe20003f0e000 */
[----:B------:R-:W-:Y:S01]  /*07c0*/  FMUL R24, R21, 8388608 ;  /* 0x4b00000015187820 */ /* 0x000fe20000400000 */
[----:B------:R-:W-:Y:S01]  /*07d0*/  ISETP.GT.U32.AND P4, PT, R6, R27, PT ;  /* 0x0000001b0600720c */ /* 0x000fe20003f84070 */
[----:B------:R-:W-:Y:S01]  /*07e0*/  @P2 FFMA R25, R14, R19, +INF ;  /* 0x7f8000000e192423 */ /* 0x000fe20000000013 */
[----:B------:R-:W-:Y:S01]  /*07f0*/  @!P5 IADD3 R23, PT, PT, R23, -R16, RZ ;  /* 0x800000101717d210 */ /* 0x000fe20007ffe0ff */
[----:B------:R-:W-:Y:S01]  /*0800*/  @!P5 VIADD R20, R20, 0x1 ;  /* 0x000000011414d836 */ /* 0x000fe20000000000 */
[----:B------:R-:W-:-:S02]  /*0810*/  FSEL R24, R24, R21, !P0 ;  /* 0x0000001518187208 */ /* 0x000fc40004000000 */
[----:B------:R-:W-:Y:S02]  /*0820*/  ISETP.GE.U32.AND P6, PT, R23, R6, PT ;  /* 0x000000061700720c */ /* 0x000fe40003fc6070 */
[C---:B------:R-:W-:Y:S02]  /*0830*/  IADD3 R23, PT, PT, R24.reuse, -0x3f2aaaab, RZ ;  /* 0xc0d5555518177810 */ /* 0x040fe40007ffe0ff */
[----:B------:R-:W-:Y:S02]  /*0840*/  ISETP.GE.AND P2, PT, R13, RZ, PT ;  /* 0x000000ff0d00720c */ /* 0x000fe40003f46270 */
[----:B------:R-:W-:Y:S02]  /*0850*/  LOP3.LUT R23, R23, 0xff800000, RZ, 0xc0, !PT ;  /* 0xff80000017177812 */ /* 0x000fe400078ec0ff */
[----:B------:R-:W-:Y:S02]  /*0860*/  LOP3.LUT R14, R17, R0, RZ, 0x3c, !PT ;  /* 0x00000000110e7212 */ /* 0x000fe400078e3cff */
[----:B------:R-:W-:Y:S01]  /*0870*/  @!P4 IADD3 R27, PT, PT, R27, -R16, RZ ;  /* 0x800000101b1bc210 */ /* 0x000fe20007ffe0ff */
[----:B------:R-:W-:Y:S01]  /*0880*/  IMAD.IADD R13, R24, 0x1, -R23 ;  /* 0x00000001180d7824 */ /* 0x000fe200078e0a17 */
[----:B------:R-:W-:-:S02]  /*0890*/  ISETP.GE.AND P5, PT, R14, RZ, PT ;  /* 0x000000ff0e00720c */ /* 0x000fc40003fa6270 */
[----:B------:R-:W-:Y:S01]  /*08a0*/  @P6 IADD3 R20, PT, PT, R20, 0x1, RZ ;  /* 0x0000000114146810 */ /* 0x000fe20007ffe0ff */
[----:B------:R-:W-:Y:S01]  /*08b0*/  FADD R17, R13, -1 ;  /* 0xbf8000000d117421 */ /* 0x000fe20000000000 */
[----:B------:R-:W-:Y:S02]  /*08c0*/  ISETP.GE.U32.AND P6, PT, R27, R6, PT ;  /* 0x000000061b00720c */ /* 0x000fe40003fc6070 */
[----:B------:R-:W-:Y:S01]  /*08d0*/  FSEL R25, R25, -INF , P3 ;  /* 0xff80000019197808 */ /* 0x000fe20001800000 */
[C---:B------:R-:W-:Y:S01]  /*08e0*/  FFMA R14, R17.reuse, -R18, 0.14084610342979431152 ;  /* 0x3e1039f6110e7423 */ /* 0x040fe20000000812 */
[----:B------:R-:W-:Y:S01]  /*08f0*/  @!P2 IMAD.MOV R20, RZ, RZ, -R20 ;  /* 0x000000ffff14a224 */ /* 0x000fe200078e0a14 */
[----:B------:R-:W-:Y:S02]  /*0900*/  @!P4 IADD3 R22, PT, PT, R22, 0x1, RZ ;  /* 0x000000011616c810 */ /* 0x000fe40007ffe0ff */
[----:B------:R-:W-:Y:S01]  /*0910*/  FFMA R14, R17, R14, -0.12148627638816833496 ;  /* 0xbdf8cdcc110e7423 */ /* 0x000fe2000000000e */
[----:B------:R-:W-:-:S02]  /*0920*/  I2FP.F32.S32 R23, R23 ;  /* 0x0000001700177245 */ /* 0x000fc40000201400 */
[----:B------:R-:W-:Y:S01]  /*0930*/  SEL R20, R10, R20, !P1 ;  /* 0x000000140a147207 */ /* 0x000fe20004800000 */
[C---:B------:R-:W-:Y:S02]  /*0940*/  FFMA R14, R17.reuse, R14, 0.13980610668659210205 ;  /* 0x3e0f2955110e7423 */ /* 0x040fe4000000000e */
[----:B------:R-:W-:Y:S01]  /*0950*/  @P6 VIADD R22, R22, 0x1 ;  /* 0x0000000116166836 */ /* 0x000fe20000000000 */
[----:B------:R-:W-:Y:S01]  /*0960*/  I2FP.F32.S32 R13, R20 ;  /* 0x00000014000d7245 */ /* 0x000fe20000201400 */
[C---:B------:R-:W-:Y:S01]  /*0970*/  FFMA R16, R17.reuse, R14, -0.16684235632419586182 ;  /* 0xbe2ad8b911107423 */ /* 0x040fe2000000000e */
[----:B------:R-:W-:Y:S01]  /*0980*/  FFMA R14, -R12, R25, R15 ;  /* 0x000000190c0e7223 */ /* 0x000fe2000000010f */
[----:B------:R-:W-:Y:S02]  /*0990*/  FSEL R20, RZ, -23, P0 ;  /* 0xc1b80000ff147808 */ /* 0x000fe40000000000 */
[----:B------:R-:W-:Y:S01]  /*09a0*/  FMNMX R13, RZ, R13, !PT ;  /* 0x0000000dff0d7209 */ /* 0x000fe20007800000 */
[----:B------:R-:W-:Y:S01]  /*09b0*/  FFMA R16, R17, R16, 0.20012299716472625732 ;  /* 0x3e4ced0b11107423 */ /* 0x000fe20000000010 */
[----:B------:R-:W-:Y:S01]  /*09c0*/  @!P5 IADD3 R22, PT, PT, -R22, RZ, RZ ;  /* 0x000000ff1616d210 */ /* 0x000fe20007ffe1ff */
[----:B------:R-:W-:Y:S01]  /*09d0*/  FFMA R20, R23, 1.1920928955078125e-07, R20 ;  /* 0x3400000017147823 */ /* 0x000fe20000000014 */
[C---:B------:R-:W-:Y:S01]  /*09e0*/  FSETP.GEU.AND P2, PT, R13.reuse, 1.175494350822287508e-38, PT ;  /* 0x008000000d00780b */ /* 0x040fe20003f4e000 */
[----:B------:R-:W-:Y:S01]  /*09f0*/  FMUL R12, R13, 8388608 ;  /* 0x4b0000000d0c7820 */ /* 0x000fe20000400000 */
[C---:B------:R-:W-:Y:S01]  /*0a00*/  FFMA R16, R17.reuse, R16, -0.24999669194221496582 ;  /* 0xbe7fff2211107423 */ /* 0x040fe20000000010 */
[----:B------:R-:W-:Y:S01]  /*0a10*/  SEL R10, R10, R22, !P1 ;  /* 0x000000160a0a7207 */ /* 0x000fe20004800000 */
[----:B------:R-:W0:Y:S01]  /*0a20*/  F2I.TRUNC.NTZ R14, R14 ;  /* 0x0000000e000e7305 */ /* 0x000e22000020f100 */
[----:B------:R-:W-:Y:S01]  /*0a30*/  ISETP.GT.U32.AND P0, PT, R24, 0x7f7fffff, PT ;  /* 0x7f7fffff1800780c */ /* 0x000fe20003f04070 */
[----:B------:R-:W-:Y:S01]  /*0a40*/  FFMA R16, R17, R16, 0.33333182334899902344 ;  /* 0x3eaaaa7811107423 */ /* 0x000fe20000000010 */
[----:B------:R-:W-:-:S02]  /*0a50*/  FSEL R12, R12, R13, !P2 ;  /* 0x0000000d0c0c7208 */ /* 0x000fc40005000000 */
[----:B------:R-:W-:Y:S01]  /*0a60*/  I2FP.F32.S32 R10, R10 ;  /* 0x0000000a000a7245 */ /* 0x000fe20000201400 */
[C---:B------:R-:W-:Y:S02]  /*0a70*/  FFMA R16, R17.reuse, R16, -0.5 ;  /* 0xbf00000011107423 */ /* 0x040fe40000000010 */
[----:B------:R-:W-:Y:S01]  /*0a80*/  VIADD R15, R12, 0xc0d55555 ;  /* 0xc0d555550c0f7836 */ /* 0x000fe20000000000 */
[----:B------:R-:W-:Y:S01]  /*0a90*/  FMNMX R10, RZ, R10, !PT ;  /* 0x0000000aff0a7209 */ /* 0x000fe20007800000 */
[----:B------:R-:W-:-:S03]  /*0aa0*/  FMUL R16, R17, R16 ;  /* 0x0000001011107220 */ /* 0x000fc60000400000 */
[----:B------:R-:W-:Y:S01]  /*0ab0*/  LOP3.LUT R15, R15, 0xff800000, RZ, 0xc0, !PT ;  /* 0xff8000000f0f7812 */ /* 0x000fe200078ec0ff */
[----:B------:R-:W-:Y:S01]  /*0ac0*/  FFMA R23, R17, R16, R17 ;  /* 0x0000001011177223 */ /* 0x000fe20000000011 */
[C---:B------:R-:W-:Y:S01]  /*0ad0*/  FMUL R25, R10.reuse, 8388608 ;  /* 0x4b0000000a197820 */ /* 0x040fe20000400000 */
[----:B------:R-:W-:Y:S02]  /*0ae0*/  FSETP.GEU.AND P1, PT, R10, 1.175494350822287508e-38, PT ;  /* 0x008000000a00780b */ /* 0x000fe40003f2e000 */
[----:B------:R-:W-:Y:S01]  /*0af0*/  IADD3 R17, PT, PT, R12, -R15, RZ ;  /* 0x8000000f0c117210 */ /* 0x000fe20007ffe0ff */
[----:B------:R-:W-:Y:S01]  /*0b00*/  FFMA R20, R20, 0.69314718246459960938, R23 ;  /* 0x3f31721814147823 */ /* 0x000fe20000000017 */
[----:B------:R-:W-:Y:S01]  /*0b10*/  FSEL R16, R25, R10, !P1 ;  /* 0x0000000a19107208 */ /* 0x000fe20004800000 */
[C---:B------:R-:W-:Y:S01]  /*0b20*/  @P0 FFMA R20, R24.reuse, R19, +INF ;  /* 0x7f80000018140423 */ /* 0x040fe20000000013 */
[----:B------:R-:W-:Y:S01]  /*0b30*/  FSETP.NEU.AND P0, PT, R24, RZ, PT ;  /* 0x000000ff1800720b */ /* 0x000fe20003f0d000 */
[----:B------:R-:W-:Y:S01]  /*0b40*/  FADD R17, R17, -1 ;  /* 0xbf80000011117421 */ /* 0x000fe20000000000 */
[----:B------:R-:W-:Y:S01]  /*0b50*/  I2FP.F32.S32 R15, R15 ;  /* 0x0000000f000f7245 */ /* 0x000fe20000201400 */
[----:B------:R-:W-:Y:S01]  /*0b60*/  VIADD R23, R16, 0xc0d55555 ;  /* 0xc0d5555510177836 */ /* 0x000fe20000000000 */
[----:B------:R-:W-:Y:S01]  /*0b70*/  FSEL R20, R20, -INF , P0 ;  /* 0xff80000014147808 */ /* 0x000fe20000000000 */
[----:B------:R-:W-:Y:S01]  /*0b80*/  FFMA R22, R17, -R18, 0.14084610342979431152 ;  /* 0x3e1039f611167423 */ /* 0x000fe20000000812 */
[----:B------:R-:W-:-:S02]  /*0b90*/  ISETP.GT.U32.AND P0, PT, R12, 0x7f7fffff, PT ;  /* 0x7f7fffff0c00780c */ /* 0x000fc40003f04070 */
[----:B------:R-:W-:Y:S01]  /*0ba0*/  LOP3.LUT R23, R23, 0xff800000, RZ, 0xc0, !PT ;  /* 0xff80000017177812 */ /* 0x000fe200078ec0ff */
[----:B------:R-:W-:-:S03]  /*0bb0*/  FFMA R22, R17, R22, -0.12148627638816833496 ;  /* 0xbdf8cdcc11167423 */ /* 0x000fc60000000016 */
[----:B------:R-:W-:Y:S01]  /*0bc0*/  IADD3 R25, PT, PT, R16, -R23, RZ ;  /* 0x8000001710197210 */ /* 0x000fe20007ffe0ff */
[----:B------:R-:W-:-:S04]  /*0bd0*/  FFMA R22, R17, R22, 0.13980610668659210205 ;  /* 0x3e0f295511167423 */ /* 0x000fc80000000016 */
[----:B------:R-:W-:Y:S01]  /*0be0*/  FFMA R22, R17, R22, -0.16684235632419586182 ;  /* 0xbe2ad8b911167423 */ /* 0x000fe20000000016 */
[----:B------:R-:W-:-:S03]  /*0bf0*/  FADD R25, R25, -1 ;  /* 0xbf80000019197421 */ /* 0x000fc60000000000 */
[----:B------:R-:W-:Y:S01]  /*0c00*/  FFMA R22, R17, R22, 0.20012299716472625732 ;  /* 0x3e4ced0b11167423 */ /* 0x000fe20000000016 */
[----:B------:R-:W-:-:S03]  /*0c10*/  FFMA R18, R25, -R18, 0.14084610342979431152 ;  /* 0x3e1039f619127423 */ /* 0x000fc60000000812 */
[----:B------:R-:W-:Y:S01]  /*0c20*/  FFMA R24, R17, R22, -0.24999669194221496582 ;  /* 0xbe7fff2211187423 */ /* 0x000fe20000000016 */
[----:B0-----:R-:W-:Y:S01]  /*0c30*/  I2FP.F32.S32 R22, R14 ;  /* 0x0000000e00167245 */ /* 0x001fe20000201400 */
[----:B------:R-:W-:Y:S01]  /*0c40*/  FFMA R18, R25, R18, -0.12148627638816833496 ;  /* 0xbdf8cdcc19127423 */ /* 0x000fe20000000012 */
[----:B------:R-:W-:Y:S01]  /*0c50*/  FSEL R14, RZ, -23, P2 ;  /* 0xc1b80000ff0e7808 */ /* 0x000fe20001000000 */
[----:B------:R-:W-:Y:S02]  /*0c60*/  FFMA R24, R17, R24, 0.33333182334899902344 ;  /* 0x3eaaaa7811187423 */ /* 0x000fe40000000018 */
[----:B------:R-:W-:Y:S01]  /*0c70*/  FFMA R21, -R21, R20, R22 ;  /* 0x0000001415157223 */ /* 0x000fe20000000116 */
[----:B------:R-:W-:Y:S01]  /*0c80*/  FFMA R18, R25, R18, 0.13980610668659210205 ;  /* 0x3e0f295519127423 */ /* 0x000fe20000000012 */
[----:B------:R-:W-:Y:S01]  /*0c90*/  FFMA R24, R17, R24, -0.5 ;  /* 0xbf00000011187423 */ /* 0x000fe20000000018 */
[----:B------:R-:W-:Y:S01]  /*0ca0*/  FFMA R14, R15, 1.1920928955078125e-07, R14 ;  /* 0x340000000f0e7823 */ /* 0x000fe2000000000e */
[----:B------:R-:W-:Y:S01]  /*0cb0*/  FSEL R15, RZ, -23, P1 ;  /* 0xc1b80000ff0f7808 */ /* 0x000fe20000800000 */
[----:B------:R-:W-:Y:S01]  /*0cc0*/  FFMA R18, R25, R18, -0.16684235632419586182 ;  /* 0xbe2ad8b919127423 */ /* 0x000fe20000000012 */
[----:B------:R-:W0:Y:S01]  /*0cd0*/  F2I.TRUNC.NTZ R21, R21 ;  /* 0x0000001500157305 */ /* 0x000e22000020f100 */
[----:B------:R-:W-:-:S02]  /*0ce0*/  FMUL R24, R17, R24 ;  /* 0x0000001811187220 */ /* 0x000fc40000400000 */
[----:B------:R-:W-:Y:S02]  /*0cf0*/  FFMA R18, R25, R18, 0.20012299716472625732 ;  /* 0x3e4ced0b19127423 */ /* 0x000fe40000000012 */
[----:B------:R-:W-:Y:S02]  /*0d00*/  FFMA R17, R17, R24, R17 ;  /* 0x0000001811117223 */ /* 0x000fe40000000011 */
[C---:B------:R-:W-:Y:S02]  /*0d10*/  FFMA R18, R25.reuse, R18, -0.24999669194221496582 ;  /* 0xbe7fff2219127423 */ /* 0x040fe40000000012 */
[----:B------:R-:W-:Y:S01]  /*0d20*/  FFMA R14, R14, 0.69314718246459960938, R17 ;  /* 0x3f3172180e0e7823 */ /* 0x000fe20000000011 */
[C---:B------:R-:W-:Y:S01]  /*0d30*/  @P0 FFMA R14, R12.reuse, R19, +INF ;  /* 0x7f8000000c0e0423 */ /* 0x040fe20000000013 */
[----:B------:R-:W-:Y:S01]  /*0d40*/  FSETP.NEU.AND P0, PT, R12, RZ, PT ;  /* 0x000000ff0c00720b */ /* 0x000fe20003f0d000 */
[----:B------:R-:W-:-:S03]  /*0d50*/  FFMA R18, R25, R18, 0.33333182334899902344 ;  /* 0x3eaaaa7819127423 */ /* 0x000fc60000000012 */
[----:B------:R-:W-:Y:S01]  /*0d60*/  FSEL R14, R14, -INF , P0 ;  /* 0xff8000000e0e7808 */ /* 0x000fe20000000000 */
[C---:B------:R-:W-:Y:S01]  /*0d70*/  FFMA R20, R25.reuse, R18, -0.5 ;  /* 0xbf00000019147423 */ /* 0x040fe20000000012 */
[----:B0-----:R-:W-:Y:S02]  /*0d80*/  I2FP.F32.S32 R12, R21 ;  /* 0x00000015000c7245 */ /* 0x001fe40000201400 */
[----:B------:R-:W-:Y:S01]  /*0d90*/  ISETP.GT.U32.AND P0, PT, R16, 0x7f7fffff, PT ;  /* 0x7f7fffff1000780c */ /* 0x000fe20003f04070 */
[----:B------:R-:W-:Y:S01]  /*0da0*/  FMUL R20, R25, R20 ;  /* 0x0000001419147220 */ /* 0x000fe20000400000 */
[----:B------:R-:W-:Y:S01]  /*0db0*/  I2FP.F32.S32 R18, R23 ;  /* 0x0000001700127245 */ /* 0x000fe20000201400 */
[----:B------:R-:W-:Y:S02]  /*0dc0*/  FFMA R12, -R13, R14, R12 ;  /* 0x0000000e0d0c7223 */ /* 0x000fe4000000010c */
[----:B------:R-:W-:Y:S02]  /*0dd0*/  FFMA R20, R25, R20, R25 ;  /* 0x0000001419147223 */ /* 0x000fe40000000019 */
[----:B------:R-:W-:-:S02]  /*0de0*/  FFMA R15, R18, 1.1920928955078125e-07, R15 ;  /* 0x34000000120f7823 */ /* 0x000fc4000000000f */
[----:B------:R-:W0:Y:S02]  /*0df0*/  F2I.TRUNC.NTZ R12, R12 ;  /* 0x0000000c000c7305 */ /* 0x000e24000020f100 */
[----:B------:R-:W-:Y:S02]  /*0e00*/  FFMA R15, R15, 0.69314718246459960938, R20 ;  /* 0x3f3172180f0f7823 */ /* 0x000fe40000000014 */
[C---:B------:R-:W-:Y:S01]  /*0e10*/  @P0 FFMA R15, R16.reuse, R19, +INF ;  /* 0x7f800000100f0423 */ /* 0x040fe20000000013 */
[----:B------:R-:W-:-:S04]  /*0e20*/  FSETP.NEU.AND P0, PT, R16, RZ, PT ;  /* 0x000000ff1000720b */ /* 0x000fc80003f0d000 */
[----:B------:R-:W-:Y:S02]  /*0e30*/  FSEL R15, R15, -INF , P0 ;  /* 0xff8000000f0f7808 */ /* 0x000fe40000000000 */
[----:B0-----:R-:W-:-:S05]  /*0e40*/  I2FP.F32.S32 R13, R12 ;  /* 0x0000000c000d7245 */ /* 0x001fca0000201400 */
[----:B------:R-:W-:Y:S01]  /*0e50*/  FFMA R15, -R10, R15, R13 ;  /* 0x0000000f0a0f7223 */ /* 0x000fe2000000010d */
[----:B------:R-:W-:-:S05]  /*0e60*/  IADD3 R10, P0, PT, R4, 0x10, RZ ;  /* 0x00000010040a7810 */ /* 0x000fca0007f1e0ff */
[----:B------:R-:W0:Y:S01]  /*0e70*/  F2I.TRUNC.NTZ R15, R15 ;  /* 0x0000000f000f7305 */ /* 0x000e22000020f100 */
[----:B------:R-:W-:Y:S01]  /*0e80*/  IMAD.X R5, RZ, RZ, R5, P0 ;  /* 0x000000ffff057224 */ /* 0x000fe200000e0605 */
[----:B------:R-:W-:Y:S06]  /*0e90*/  BRA.U UP1, `(.L_x_2) ;  /* 0xfffffff101ec7547 */ /* 0x000fec000b83ffff */
.L_x_1:
[----:B------:R-:W-:Y:S05]  /*0ea0*/  BRA.U !UP0, `(.L_x_0) ;  /* 0x0000000908a87547 */ /* 0x000fea000b800000 */
[----:B------:R-:W1:Y:S01]  /*0eb0*/  LDCU UR4, c[0x0][0x390] ;  /* 0x00007200ff0477ac */ /* 0x000e620008000800 */
[----:B------:R-:W-:Y:S02]  /*0ec0*/  UISETP.NE.AND UP0, UPT, UR5, 0x1, UPT ;  /* 0x000000010500788c */ /* 0x000fe4000bf05270 */
[----:B-1----:R-:W-:-:S04]  /*0ed0*/  ULOP3.LUT UR4, UR4, 0x1, URZ, 0xc0, !UPT ;  /* 0x0000000104047892 */ /* 0x002fc8000f8ec0ff */
[----:B------:R-:W-:-:S03]  /*0ee0*/  UISETP.NE.U32.AND UP1, UPT, UR4, 0x1, UPT ;  /* 0x000000010400788c */ /* 0x000fc6000bf25070 */
[----:B------:R-:W-:Y:S08]  /*0ef0*/  BRA.U !UP0, `(.L_x_3) ;  /* 0x0000000508a47547 */ /* 0x000ff0000b800000 */
[----:B------:R-:W-:-:S05]  /*0f00*/  IMAD.WIDE.U32 R16, R9, 0x4, R2 ;  /* 0x0000000409107825 */ /* 0x000fca00078e0002 */
[----:B------:R-:W2:Y:S04]  /*0f10*/  LDG.E R7, desc[UR8][R16.64+0x8] ;  /* 0x0000080810077981 */ /* 0x000ea8000c1e1900 */
[----:B------:R-:W3:Y:S01]  /*0f20*/  LDG.E R5, desc[UR8][R16.64+0xc] ;  /* 0x00000c0810057981 */ /* 0x000ee2000c1e1900 */
[-C--:B-----5:R-:W-:Y:S02]  /*0f30*/  IABS R4, R0.reuse ;  /* 0x0000000000047213 */ /* 0x0a0fe40000000000 */
[----:B------:R-:W-:Y:S02]  /*0f40*/  IABS R18, R0 ;  /* 0x0000000000127213 */ /* 0x000fe40000000000 */
[----:B------:R-:W1:Y:S01]  /*0f50*/  I2F.RP R6, R4 ;  /* 0x0000000400067306 */ /* 0x000e620000209400 */
[----:B------:R-:W-:-:S02]  /*0f60*/  ISETP.NE.AND P4, PT, R0, RZ, PT ;  /* 0x000000ff0000720c */ /* 0x000fc40003f85270 */
[----:B------:R-:W-:Y:S01]  /*0f70*/  IMAD.MOV R18, RZ, RZ, -R18 ;  /* 0x000000ffff127224 */ /* 0x000fe200078e0a12 */
[----:B0-----:R-:W-:Y:S02]  /*0f80*/  I2FP.F32.S32 R15, R15 ;  /* 0x0000000f000f7245 */ /* 0x001fe40000201400 */
[----:B------:R-:W-:Y:S02]  /*0f90*/  IADD3 R9, PT, PT, R9, 0x2, RZ ;  /* 0x0000000209097810 */ /* 0x000fe40007ffe0ff */
[----:B-1----:R-:W0:Y:S02]  /*0fa0*/  MUFU.RCP R6, R6 ;  /* 0x0000000600067308 */ /* 0x002e240000001000 */
[----:B0-----:R-:W-:-:S06]  /*0fb0*/  IADD3 R12, PT, PT, R6, 0xffffffe, RZ ;  /* 0x0ffffffe060c7810 */ /* 0x001fcc0007ffe0ff */
[----:B------:R0:W1:Y:S02]  /*0fc0*/  F2I.FTZ.U32.TRUNC.NTZ R13, R12 ;  /* 0x0000000c000d7305 */ /* 0x000064000021f000 */
[----:B0-----:R-:W-:Y:S01]  /*0fd0*/  MOV R12, RZ ;  /* 0x000000ff000c7202 */ /* 0x001fe20000000f00 */
[----:B-1----:R-:W-:-:S04]  /*0fe0*/  IMAD.MOV R19, RZ, RZ, -R13 ;  /* 0x000000ffff137224 */ /* 0x002fc800078e0a0d */
[----:B------:R-:W-:-:S04]  /*0ff0*/  IMAD R19, R19, R4, RZ ;  /* 0x0000000413137224 */ /* 0x000fc800078e02ff */
[----:B------:R-:W-:Y:S01]  /*1000*/  IMAD.HI.U32 R10, R13, R19, R12 ;  /* 0x000000130d0a7227 */ /* 0x000fe200078e000c */
[----:B--2---:R-:W-:Y:S02]  /*1010*/  IABS R14, R7 ;  /* 0x00000007000e7213 */ /* 0x004fe40000000000 */
[----:B------:R-:W-:Y:S02]  /*1020*/  LOP3.LUT R7, R7, R0, RZ, 0x3c, !PT ;  /* 0x0000000007077212 */ /* 0x000fe400078e3cff */
[----:B------:R-:W-:Y:S01]  /*1030*/  MOV R13, R14 ;  /* 0x0000000e000d7202 */ /* 0x000fe20000000f00 */
[----:B------:R-:W-:Y:S01]  /*1040*/  IMAD.MOV.U32 R14, RZ, RZ, R18 ;  /* 0x000000ffff0e7224 */ /* 0x000fe200078e0012 */
[----:B---3--:R-:W-:Y:S01]  /*1050*/  IABS R17, R5 ;  /* 0x0000000500117213 */ /* 0x008fe20000000000 */
[----:B------:R-:W-:Y:S01]  /*1060*/  HFMA2 R18, -RZ, RZ, 1.5048828125, 33.21875 ;  /* 0x3e055027ff127431 */ /* 0x000fe200000001ff */
[----:B------:R-:W-:Y:S01]  /*1070*/  ISETP.GE.AND P2, PT, R7, RZ, PT ;  /* 0x000000ff0700720c */ /* 0x000fe20003f46270 */
[----:B------:R-:W-:Y:S01]  /*1080*/  IMAD.HI.U32 R6, R10, R13, RZ ;  /* 0x0000000d0a067227 */ /* 0x000fe200078e00ff */
[----:B------:R-:W-:-:S02]  /*1090*/  LOP3.LUT R7, RZ, R0, RZ, 0x33, !PT ;  /* 0x00000000ff077212 */ /* 0x000fc400078e33ff */
[----:B------:R-:W-:Y:S01]  /*10a0*/  LOP3.LUT R5, R5, R0, RZ, 0x3c, !PT ;  /* 0x0000000005057212 */ /* 0x000fe200078e3cff */
[----:B------:R-:W-:Y:S02]  /*10b0*/  IMAD R13, R6, R14, R13 ;  /* 0x0000000e060d7224 */ /* 0x000fe400078e020d */
[----:B------:R-:W-:-:S03]  /*10c0*/  IMAD.HI.U32 R10, R10, R17, RZ ;  /* 0x000000110a0a7227 */ /* 0x000fc600078e00ff */
[----:B------:R-:W-:-:S13]  /*10d0*/  ISETP.GT.U32.AND P1, PT, R4, R13, PT ;  /* 0x0000000d0400720c */ /* 0x000fda0003f24070 */
[-C--:B------:R-:W-:Y:S01]  /*10e0*/  @!P1 IADD3 R13, PT, PT, R13, -R4.reuse, RZ ;  /* 0x800000040d0d9210 */ /* 0x080fe20007ffe0ff */
[----:B------:R-:W-:Y:S01]  /*10f0*/  @!P1 VIADD R6, R6, 0x1 ;  /* 0x0000000106069836 */ /* 0x000fe20000000000 */
[----:B------:R-:W-:Y:S02]  /*1100*/  ISETP.GE.AND P1, PT, R5, RZ, PT ;  /* 0x000000ff0500720c */ /* 0x000fe40003f26270 */
[----:B------:R-:W-:Y:S01]  /*1110*/  ISETP.GE.U32.AND P0, PT, R13, R4, PT ;  /* 0x000000040d00720c */ /* 0x000fe20003f06070 */
[----:B------:R-:W-:-:S05]  /*1120*/  IMAD R13, R10, R14, R17 ;  /* 0x0000000e0a0d7224 */ /* 0x000fca00078e0211 */
[----:B------:R-:W-:-:S07]  /*1130*/  ISETP.GT.U32.AND P3, PT, R4, R13, PT ;  /* 0x0000000d0400720c */ /* 0x000fce0003f64070 */
[----:B------:R-:W-:-:S04]  /*1140*/  @P0 IADD3 R6, PT, PT, R6, 0x1, RZ ;  /* 0x0000000106060810 */ /* 0x000fc80007ffe0ff */
[----:B------:R-:W-:Y:S02]  /*1150*/  @!P2 IADD3 R6, PT, PT, -R6, RZ, RZ ;  /* 0x000000ff0606a210 */ /* 0x000fe40007ffe1ff */
[----:B------:R-:W-:Y:S02]  /*1160*/  @!P3 IMAD.IADD R13, R13, 0x1, -R4 ;  /* 0x000000010d0db824 */ /* 0x000fe400078e0a04 */
[----:B------:R-:W-:Y:S01]  /*1170*/  SEL R6, R7, R6, !P4 ;  /* 0x0000000607067207 */ /* 0x000fe20006000000 */
[----:B------:R-:W-:Y:S02]  /*1180*/  @!P3 VIADD R10, R10, 0x1 ;  /* 0x000000010a0ab836 */ /* 0x000fe40000000000 */
[----:B------:R-:W-:Y:S02]  /*1190*/  ISETP.GE.U32.AND P0, PT, R13, R4, PT ;  /* 0x000000040d00720c */ /* 0x000fe40003f06070 */
[----:B------:R-:W-:-:S04]  /*11a0*/  I2FP.F32.S32 R4, R6 ;  /* 0x0000000600047245 */ /* 0x000fc80000201400 */
[----:B------:R-:W-:-:S05]  /*11b0*/  FMNMX R4, RZ, R4, !PT ;  /* 0x00000004ff047209 */ /* 0x000fca0007800000 */
[----:B------:R-:W-:Y:S02]  /*11c0*/  FMUL R5, R4, 8388608 ;  /* 0x4b00000004057820 */ /* 0x000fe40000400000 */
[----:B------:R-:W-:Y:S02]  /*11d0*/  @P0 IADD3 R10, PT, PT, R10, 0x1, RZ ;  /* 0x000000010a0a0810 */ /* 0x000fe40007ffe0ff */
[----:B------:R-:W-:-:S03]  /*11e0*/  FSETP.GEU.AND P0, PT, R4, 1.175494350822287508e-38, PT ;  /* 0x008000000400780b */ /* 0x000fc60003f0e000 */
[----:B------:R-:W-:Y:S01]  /*11f0*/  @!P1 IMAD.MOV R10, RZ, RZ, -R10 ;  /* 0x000000ffff0a9224 */ /* 0x000fe200078e0a0a */
[----:B------:R-:W-:-:S04]  /*1200*/  FSEL R5, R5, R4, !P0 ;  /* 0x0000000405057208 */ /* 0x000fc80004000000 */
[----:B------:R-:W-:Y:S02]  /*1210*/  SEL R10, R7, R10, !P4 ;  /* 0x0000000a070a7207 */ /* 0x000fe40006000000 */
[----:B------:R-:W-:Y:S02]  /*1220*/  IADD3 R14, PT, PT, R5, -0x3f2aaaab, RZ ;  /* 0xc0d55555050e7810 */ /* 0x000fe40007ffe0ff */
[----:B------:R-:W-:Y:S02]  /*1230*/  I2FP.F32.S32 R6, R10 ;  /* 0x0000000a00067245 */ /* 0x000fe40000201400 */
[----:B------:R-:W-:Y:S02]  /*1240*/  LOP3.LUT R14, R14, 0xff800000, RZ, 0xc0, !PT ;  /* 0xff8000000e0e7812 */ /* 0x000fe400078ec0ff */
[----:B------:R-:W-:-:S03]  /*1250*/  FMNMX R6, RZ, R6, !PT ;  /* 0x00000006ff067209 */ /* 0x000fc60007800000 */
[----:B------:R-:W-:Y:S01]  /*1260*/  IMAD.IADD R13, R5, 0x1, -R14 ;  /* 0x00000001050d7824 */ /* 0x000fe200078e0a0e */
[C---:B------:R-:W-:Y:S01]  /*1270*/  FSETP.GEU.AND P1, PT, R6.reuse, 1.175494350822287508e-38, PT ;  /* 0x008000000600780b */ /* 0x040fe20003f2e000 */
[----:B------:R-:W-:Y:S02]  /*1280*/  FMUL R7, R6, 8388608 ;  /* 0x4b00000006077820 */ /* 0x000fe40000400000 */
[----:B------:R-:W-:-:S03]  /*1290*/  FADD R13, R13, -1 ;  /* 0xbf8000000d0d7421 */ /* 0x000fc60000000000 */
[----:B------:R-:W-:Y:S01]  /*12a0*/  FSEL R7, R7, R6, !P1 ;  /* 0x0000000607077208 */ /* 0x000fe20004800000 */
[----:B------:R-:W-:-:S04]  /*12b0*/  FFMA R10, R13, -R18, 0.14084610342979431152 ;  /* 0x3e1039f60d0a7423 */ /* 0x000fc80000000812 */
[----:B------:R-:W-:Y:S01]  /*12c0*/  FFMA R10, R13, R10, -0.12148627638816833496 ;  /* 0xbdf8cdcc0d0a7423 */ /* 0x000fe2000000000a */
[----:B------:R-:W-:-:S03]  /*12d0*/  VIADD R16, R7, 0xc0d55555 ;  /* 0xc0d5555507107836 */ /* 0x000fc60000000000 */
[C---:B------:R-:W-:Y:S02]  /*12e0*/  FFMA R12, R13.reuse, R10, 0.13980610668659210205 ;  /* 0x3e0f29550d0c7423 */ /* 0x040fe4000000000a */
[----:B------:R-:W-:Y:S02]  /*12f0*/  LOP3.LUT R10, R16, 0xff800000, RZ, 0xc0, !PT ;  /* 0xff800000100a7812 */ /* 0x000fe400078ec0ff */
[----:B------:R-:W-:Y:S02]  /*1300*/  FFMA R12, R13, R12, -0.16684235632419586182 ;  /* 0xbe2ad8b90d0c7423 */ /* 0x000fe4000000000c */
[----:B------:R-:W-:Y:S02]  /*1310*/  IADD3 R17, PT, PT, R7, -R10, RZ ;  /* 0x8000000a07117210 */ /* 0x000fe40007ffe0ff */
[----:B------:R-:W-:Y:S01]  /*1320*/  FFMA R16, R13, R12, 0.20012299716472625732 ;  /* 0x3e4ced0b0d107423 */ /* 0x000fe2000000000c */
[----:B------:R-:W-:Y:S02]  /*1330*/  I2FP.F32.S32 R10, R10 ;  /* 0x0000000a000a7245 */ /* 0x000fe40000201400 */
[----:B------:R-:W-:Y:S01]  /*1340*/  FADD R12, R17, -1 ;  /* 0xbf800000110c7421 */ /* 0x000fe20000000000 */
[----:B------:R-:W-:-:S03]  /*1350*/  FFMA R16, R13, R16, -0.24999669194221496582 ;  /* 0xbe7fff220d107423 */ /* 0x000fc60000000010 */
[C---:B------:R-:W-:Y:S01]  /*1360*/  FFMA R17, R12.reuse, -R18, 0.14084610342979431152 ;  /* 0x3e1039f60c117423 */ /* 0x040fe20000000812 */
[----:B------:R-:W-:Y:S01]  /*1370*/  FFMA R18, R13, R16, 0.33333182334899902344 ;  /* 0x3eaaaa780d127423 */ /* 0x000fe20000000010 */
[----:B------:R-:W-:Y:S02]  /*1380*/  FSEL R16, RZ, -23, P0 ;  /* 0xc1b80000ff107808 */ /* 0x000fe40000000000 */
[----:B------:R-:W-:Y:S01]  /*1390*/  ISETP.GT.U32.AND P0, PT, R5, 0x7f7fffff, PT ;  /* 0x7f7fffff0500780c */ /* 0x000fe20003f04070 */
[C---:B------:R-:W-:Y:S01]  /*13a0*/  FFMA R18, R13.reuse, R18, -0.5 ;  /* 0xbf0000000d127423 */ /* 0x040fe20000000012 */
[C---:B------:R-:W-:Y:S01]  /*13b0*/  FFMA R19, R12.reuse, R17, -0.12148627638816833496 ;  /* 0xbdf8cdcc0c137423 */ /* 0x040fe20000000011 */
[----:B------:R-:W-:Y:S01]  /*13c0*/  I2FP.F32.S32 R17, R14 ;  /* 0x0000000e00117245 */ /* 0x000fe20000201400 */
[----:B------:R-:W-:Y:S02]  /*13d0*/  IMAD.MOV.U32 R14, RZ, RZ, 0x7f800000 ;  /* 0x7f800000ff0e7424 */ /* 0x000fe400078e00ff */
[----:B------:R-:W-:Y:S01]  /*13e0*/  FMUL R18, R13, R18 ;  /* 0x000000120d127220 */ /* 0x000fe20000400000 */
[----:B------:R-:W-:Y:S01]  /*13f0*/  FFMA R19, R12, R19, 0.13980610668659210205 ;  /* 0x3e0f29550c137423 */ /* 0x000fe20000000013 */
[----:B------:R-:W-:-:S02]  /*1400*/  FFMA R16, R17, 1.1920928955078125e-07, R16 ;  /* 0x3400000011107823 */ /* 0x000fc40000000010 */
[----:B------:R-:W-:Y:S01]  /*1410*/  FFMA R13, R13, R18, R13 ;  /* 0x000000120d0d7223 */ /* 0x000fe2000000000d */
[----:B------:R-:W-:-:S03]  /*1420*/  FFMA R19, R12, R19, -0.16684235632419586182 ;  /* 0xbe2ad8b90c137423 */ /* 0x000fc60000000013 */
[----:B------:R-:W-:Y:S01]  /*1430*/  FFMA R13, R16, 0.69314718246459960938, R13 ;  /* 0x3f317218100d7823 */ /* 0x000fe2000000000d */
[C---:B------:R-:W-:Y:S01]  /*1440*/  @P0 FFMA R13, R5.reuse, R14, +INF ;  /* 0x7f800000050d0423 */ /* 0x040fe2000000000e */
[C---:B------:R-:W-:Y:S01]  /*1450*/  FFMA R19, R12.reuse, R19, 0.20012299716472625732 ;  /* 0x3e4ced0b0c137423 */ /* 0x040fe20000000013 */
[----:B------:R-:W-:Y:S02]  /*1460*/  FSETP.NEU.AND P0, PT, R5, RZ, PT ;  /* 0x000000ff0500720b */ /* 0x000fe40003f0d000 */
[----:B------:R-:W-:Y:S01]  /*1470*/  FSEL R5, RZ, -23, P1 ;  /* 0xc1b80000ff057808 */ /* 0x000fe20000800000 */
[C---:B------:R-:W-:Y:S01]  /*1480*/  FFMA R19, R12.reuse, R19, -0.24999669194221496582 ;  /* 0xbe7fff220c137423 */ /* 0x040fe20000000013 */
[----:B------:R-:W-:Y:S02]  /*1490*/  FSEL R13, R13, -INF , P0 ;  /* 0xff8000000d0d7808 */ /* 0x000fe40000000000 */
[----:B------:R-:W-:Y:S01]  /*14a0*/  ISETP.GT.U32.AND P0, PT, R7, 0x7f7fffff, PT ;  /* 0x7f7fffff0700780c */ /* 0x000fe20003f04070 */
[----:B------:R-:W-:Y:S01]  /*14b0*/  FFMA R19, R12, R19, 0.33333182334899902344 ;  /* 0x3eaaaa780c137423 */ /* 0x000fe20000000013 */
[----:B------:R-:W-:Y:S01]  /*14c0*/  FFMA R5, R10, 1.1920928955078125e-07, R5 ;  /* 0x340000000a057823 */ /* 0x000fe20000000005 */
[----:B------:R-:W-:-:S02]  /*14d0*/  FFMA R13, -R4, R13, R15 ;  /* 0x0000000d040d7223 */ /* 0x000fc4000000010f */
[----:B------:R-:W-:-:S04]  /*14e0*/  FFMA R19, R12, R19, -0.5 ;  /* 0xbf0000000c137423 */ /* 0x000fc80000000013 */
[----:B------:R-:W0:Y:S01]  /*14f0*/  F2I.TRUNC.NTZ R13, R13 ;  /* 0x0000000d000d7305 */ /* 0x000e22000020f100 */
[----:B------:R-:W-:-:S04]  /*1500*/  FMUL R19, R12, R19 ;  /* 0x000000130c137220 */ /* 0x000fc80000400000 */
[----:B------:R-:W-:-:S04]  /*1510*/  FFMA R12, R12, R19, R12 ;  /* 0x000000130c0c7223 */ /* 0x000fc8000000000c */
[----:B------:R-:W-:Y:S01]  /*1520*/  FFMA R5, R5, 0.69314718246459960938, R12 ;  /* 0x3f31721805057823 */ /* 0x000fe2000000000c */
[C---:B------:R-:W-:Y:S01]  /*1530*/  @P0 FFMA R5, R7.reuse, R14, +INF ;  /* 0x7f80000007050423 */ /* 0x040fe2000000000e */
[----:B------:R-:W-:-:S04]  /*1540*/  FSETP.NEU.AND P0, PT, R7, RZ, PT ;  /* 0x000000ff0700720b */ /* 0x000fc80003f0d000 */
[----:B------:R-:W-:Y:S02]  /*1550*/  FSEL R5, R5, -INF , P0 ;  /* 0xff80000005057808 */ /* 0x000fe40000000000 */
[----:B0-----:R-:W-:-:S05]  /*1560*/  I2FP.F32.S32 R7, R13 ;  /* 0x0000000d00077245 */ /* 0x001fca0000201400 */
[----:B------:R-:W-:-:S04]  /*1570*/  FFMA R5, -R6, R5, R7 ;  /* 0x0000000506057223 */ /* 0x000fc80000000107 */
[----:B------:R1:W2:Y:S03]  /*1580*/  F2I.TRUNC.NTZ R15, R5 ;  /* 0x00000005000f7305 */ /* 0x0002a6000020f100 */
.L_x_3:
[----:B------:R-:W-:Y:S05]  /*1590*/  BRA.U UP1, `(.L_x_0) ;  /* 0x0000000101ec7547 */ /* 0x000fea000b800000 */
[----:B------:R-:W-:-:S06]  /*15a0*/  IMAD.WIDE.U32 R2, R9, 0x4, R2 ;  /* 0x0000000409027825 */ /* 0x000fcc00078e0002 */
[----:B------:R3:W4:Y:S01]  /*15b0*/  LDG.E R3, desc[UR8][R2.64+0x8] ;  /* 0x0000080802037981 */ /* 0x000722000c1e1900 */
[-C--:B-----5:R-:W-:Y:S02]  /*15c0*/  IABS R7, R0.reuse ;  /* 0x0000000000077213 */ /* 0x0a0fe40000000000 */
[----:B------:R-:W-:Y:S02]  /*15d0*/  IABS R12, R0 ;  /* 0x00000000000c7213 */ /* 0x000fe40000000000 */
[----:B------:R-:W1:Y:S01]  /*15e0*/  I2F.RP R6, R7 ;  /* 0x0000000700067306 */ /* 0x000e620000209400 */
[----:B0-2---:R-:W-:-:S07]  /*15f0*/  I2FP.F32.S32 R15, R15 ;  /* 0x0000000f000f7245 */ /* 0x005fce0000201400 */
[----:B-1----:R-:W0:Y:S02]  /*1600*/  MUFU.RCP R6, R6 ;  /* 0x0000000600067308 */ /* 0x002e240000001000 */
[----:B0-----:R-:W-:Y:S02]  /*1610*/  VIADD R4, R6, 0xffffffe ;  /* 0x0ffffffe06047836 */ /* 0x001fe40000000000 */
[----:B------:R-:W-:-:S04]  /*1620*/  IMAD.MOV R6, RZ, RZ, -R12 ;  /* 0x000000ffff067224 */ /* 0x000fc800078e0a0c */
[----:B------:R0:W1:Y:S02]  /*1630*/  F2I.FTZ.U32.TRUNC.NTZ R5, R4 ;  /* 0x0000000400057305 */ /* 0x000064000021f000 */
[----:B0-----:R-:W-:Y:S02]  /*1640*/  MOV R4, RZ ;  /* 0x000000ff00047202 */ /* 0x001fe40000000f00 */
[----:B-1----:R-:W-:-:S05]  /*1650*/  IADD3 R10, PT, PT, RZ, -R5, RZ ;  /* 0x80000005ff0a7210 */ /* 0x002fca0007ffe0ff */
[----:B------:R-:W-:-:S04]  /*1660*/  IMAD R9, R10, R7, RZ ;  /* 0x000000070a097224 */ /* 0x000fc800078e02ff */
[----:B---3--:R-:W-:Y:S01]  /*1670*/  IMAD.HI.U32 R2, R5, R9, R4 ;  /* 0x0000000905027227 */ /* 0x008fe200078e0004 */
[----:B----4-:R-:W-:Y:S02]  /*1680*/  IABS R10, R3 ;  /* 0x00000003000a7213 */ /* 0x010fe40000000000 */
[----:B------:R-:W-:-:S03]  /*1690*/  LOP3.LUT R3, R3, R0, RZ, 0x3c, !PT ;  /* 0x0000000003037212 */ /* 0x000fc600078e3cff */
[----:B------:R-:W-:Y:S01]  /*16a0*/  IMAD.MOV.U32 R5, RZ, RZ, R10 ;  /* 0x000000ffff057224 */ /* 0x000fe200078e000a */
[----:B------:R-:W-:-:S03]  /*16b0*/  ISETP.GE.AND P2, PT, R3, RZ, PT ;  /* 0x000000ff0300720c */ /* 0x000fc60003f46270 */
[----:B------:R-:W-:-:S04]  /*16c0*/  IMAD.HI.U32 R2, R2, R5, RZ ;  /* 0x0000000502027227 */ /* 0x000fc800078e00ff */
[----:B------:R-:W-:Y:S02]  /*16d0*/  IMAD R4, R2, R6, R5 ;  /* 0x0000000602047224 */ /* 0x000fe400078e0205 */
[----:B------:R-:W-:-:S03]  /*16e0*/  HFMA2 R5, -RZ, RZ, 1.5048828125, 33.21875 ;  /* 0x3e055027ff057431 */ /* 0x000fc600000001ff */
[----:B------:R-:W-:-:S13]  /*16f0*/  ISETP.GT.U32.AND P1, PT, R7, R4, PT ;  /* 0x000000040700720c */ /* 0x000fda0003f24070 */
[-C--:B------:R-:W-:Y:S01]  /*1700*/  @!P1 IADD3 R4, PT, PT, R4, -R7.reuse, RZ ;  /* 0x8000000704049210 */ /* 0x080fe20007ffe0ff */
[----:B------:R-:W-:Y:S01]  /*1710*/  @!P1 VIADD R2, R2, 0x1 ;  /* 0x0000000102029836 */ /* 0x000fe20000000000 */
[----:B------:R-:W-:Y:S02]  /*1720*/  ISETP.NE.AND P1, PT, R0, RZ, PT ;  /* 0x000000ff0000720c */ /* 0x000fe40003f25270 */
[----:B------:R-:W-:-:S13]  /*1730*/  ISETP.GE.U32.AND P0, PT, R4, R7, PT ;  /* 0x000000070400720c */ /* 0x000fda0003f06070 */
[----:B------:R-:W-:-:S05]  /*1740*/  @P0 IADD3 R2, PT, PT, R2, 0x1, RZ ;  /* 0x0000000102020810 */ /* 0x000fca0007ffe0ff */
[----:B------:R-:W-:Y:S01]  /*1750*/  @!P2 IMAD.MOV R2, RZ, RZ, -R2 ;  /* 0x000000ffff02a224 */ /* 0x000fe200078e0a02 */
[----:B------:R-:W-:-:S04]  /*1760*/  @!P1 LOP3.LUT R2, RZ, R0, RZ, 0x33, !PT ;  /* 0x00000000ff029212 */ /* 0x000fc800078e33ff */
[----:B------:R-:W-:-:S04]  /*1770*/  I2FP.F32.S32 R2, R2 ;  /* 0x0000000200027245 */ /* 0x000fc80000201400 */
[----:B------:R-:W-:-:S04]  /*1780*/  FMNMX R2, RZ, R2, !PT ;  /* 0x00000002ff027209 */ /* 0x000fc80007800000 */
[C---:B------:R-:W-:Y:S01]  /*1790*/  FSETP.GEU.AND P0, PT, R2.reuse, 1.175494350822287508e-38, PT ;  /* 0x008000000200780b */ /* 0x040fe20003f0e000 */
[----:B------:R-:W-:-:S05]  /*17a0*/  FMUL R3, R2, 8388608 ;  /* 0x4b00000002037820 */ /* 0x000fca0000400000 */
[----:B------:R-:W-:-:S04]  /*17b0*/  FSEL R3, R3, R2, !P0 ;  /* 0x0000000203037208 */ /* 0x000fc80004000000 */
[----:B------:R-:W-:-:S04]  /*17c0*/  IADD3 R0, PT, PT, R3, -0x3f2aaaab, RZ ;  /* 0xc0d5555503007810 */ /* 0x000fc80007ffe0ff */
[----:B------:R-:W-:-:S05]  /*17d0*/  LOP3.LUT R4, R0, 0xff800000, RZ, 0xc0, !PT ;  /* 0xff80000000047812 */ /* 0x000fca00078ec0ff */
[----:B------:R-:W-:-:S04]  /*17e0*/  IMAD.IADD R0, R3, 0x1, -R4 ;  /* 0x0000000103007824 */ /* 0x000fc800078e0a04 */
[----:B------:R-:W-:Y:S01]  /*17f0*/  FADD R6, R0, -1 ;  /* 0xbf80000000067421 */ /* 0x000fe20000000000 */
[----:B------:R-:W-:Y:S02]  /*1800*/  FSEL R0, RZ, -23, P0 ;  /* 0xc1b80000ff007808 */ /* 0x000fe40000000000 */
[----:B------:R-:W-:Y:S01]  /*1810*/  ISETP.GT.U32.AND P0, PT, R3, 0x7f7fffff, PT ;  /* 0x7f7fffff0300780c */ /* 0x000fe20003f04070 */
[----:B------:R-:W-:-:S04]  /*1820*/  FFMA R5, R6, -R5, 0.14084610342979431152 ;  /* 0x3e1039f606057423 */ /* 0x000fc80000000805 */
[----:B------:R-:W-:-:S04]  /*1830*/  FFMA R5, R6, R5, -0.12148627638816833496 ;  /* 0xbdf8cdcc06057423 */ /* 0x000fc80000000005 */
[----:B------:R-:W-:-:S04]  /*1840*/  FFMA R5, R6, R5, 0.13980610668659210205 ;  /* 0x3e0f295506057423 */ /* 0x000fc80000000005 */
[----:B------:R-:W-:-:S04]  /*1850*/  FFMA R5, R6, R5, -0.16684235632419586182 ;  /* 0xbe2ad8b906057423 */ /* 0x000fc80000000005 */
[----:B------:R-:W-:-:S04]  /*1860*/  FFMA R5, R6, R5, 0.20012299716472625732 ;  /* 0x3e4ced0b06057423 */ /* 0x000fc80000000005 */
[----:B------:R-:W-:-:S04]  /*1870*/  FFMA R5, R6, R5, -0.24999669194221496582 ;  /* 0xbe7fff2206057423 */ /* 0x000fc80000000005 */
[----:B------:R-:W-:-:S04]  /*1880*/  FFMA R5, R6, R5, 0.33333182334899902344 ;  /* 0x3eaaaa7806057423 */ /* 0x000fc80000000005 */
[C---:B------:R-:W-:Y:S01]  /*1890*/  FFMA R7, R6.reuse, R5, -0.5 ;  /* 0xbf00000006077423 */ /* 0x040fe20000000005 */
[----:B------:R-:W-:Y:S01]  /*18a0*/  I2FP.F32.S32 R5, R4 ;  /* 0x0000000400057245 */ /* 0x000fe20000201400 */
[----:B------:R-:W-:Y:S02]  /*18b0*/  IMAD.MOV.U32 R4, RZ, RZ, 0x7f800000 ;  /* 0x7f800000ff047424 */ /* 0x000fe400078e00ff */
[C---:B------:R-:W-:Y:S02]  /*18c0*/  FMUL R7, R6.reuse, R7 ;  /* 0x0000000706077220 */ /* 0x040fe40000400000 */
[----:B------:R-:W-:Y:S02]  /*18d0*/  FFMA R0, R5, 1.1920928955078125e-07, R0 ;  /* 0x3400000005007823 */ /* 0x000fe40000000000 */
[----:B------:R-:W-:-:S04]  /*18e0*/  FFMA R7, R6, R7, R6 ;  /* 0x0000000706077223 */ /* 0x000fc80000000006 */
[----:B------:R-:W-:Y:S01]  /*18f0*/  FFMA R0, R0, 0.69314718246459960938, R7 ;  /* 0x3f31721800007823 */ /* 0x000fe20000000007 */
[C---:B------:R-:W-:Y:S01]  /*1900*/  @P0 FFMA R0, R3.reuse, R4, +INF ;  /* 0x7f80000003000423 */ /* 0x040fe20000000004 */
[----:B------:R-:W-:-:S04]  /*1910*/  FSETP.NEU.AND P0, PT, R3, RZ, PT ;  /* 0x000000ff0300720b */ /* 0x000fc80003f0d000 */
[----:B------:R-:W-:-:S05]  /*1920*/  FSEL R3, R0, -INF , P0 ;  /* 0xff80000000037808 */ /* 0x000fca0000000000 */
[----:B------:R-:W-:-:S04]  /*1930*/  FFMA R3, -R2, R3, R15 ;  /* 0x0000000302037223 */ /* 0x000fc8000000010f */
[----:B------:R3:W4:Y:S03]  /*1940*/  F2I.TRUNC.NTZ R15, R3 ;  /* 0x00000003000f7305 */ /* 0x000726000020f100 */
.L_x_0:
[----:B---3--:R-:W3:Y:S01]  /*1950*/  LDC.64 R2, c[0x0][0x388] ;  /* 0x0000e200ff027b82 */ /* 0x008ee20000000a00 */
[----:B0-2-4-:R-:W-:Y:S01]  /*1960*/  IADD3 R15, PT, PT, -R15, RZ, RZ ;  /* 0x000000ff0f0f7210 */ /* 0x015fe20007ffe1ff */
[----:B-----5:R-:W-:Y:S01]  /*1970*/  IMAD.MOV.U32 R0, RZ, RZ, RZ ;  /* 0x000000ffff007224 */ /* 0x020fe200078e00ff */
[----:B------:R-:W-:Y:S02]  /*1980*/  LOP3.LUT R4, R11, 0x1, RZ, 0xc0, !PT ;  /* 0x000000010b047812 */ /* 0x000fe400078ec0ff */
[----:B------:R-:W-:Y:S02]  /*1990*/  MOV R7, RZ ;  /* 0x000000ff00077202 */ /* 0x000fe40000000f00 */
[----:B------:R-:W-:Y:S01]  /*19a0*/  ISETP.NE.U32.AND P0, PT, R4, 0x1, PT ;  /* 0x000000010400780c */ /* 0x000fe20003f05070 */
[----:B---3--:R-:W-:-:S05]  /*19b0*/  IMAD.WIDE R2, R8, 0x4, R2 ;  /* 0x0000000408027825 */ /* 0x008fca00078e0202 */
[----:B------:R0:W-:Y:S01]  /*19c0*/  STG.E desc[UR8][R2.64], R15 ;  /* 0x0000000f02007986 */ /* 0x0001e2000c101908 */
[----:B------:R-:W-:Y:S01]  /*19d0*/  BAR.SYNC.DEFER_BLOCKING 0x0 ;  /* 0x0000000000007b1d */ /* 0x000fe20000010000 */
[----:B------:R-:W-:-:S05]  /*19e0*/  ISETP.NE.AND P1, PT, R4, RZ, PT ;  /* 0x000000ff0400720c */ /* 0x000fca0003f25270 */
[----:B------:R0:W5:Y:S04]  /*19f0*/  @P0 LDG.E R0, desc[UR8][R2.64] ;  /* 0x0000000802000981 */ /* 0x000168000c1e1900 */
[----:B------:R0:W5:Y:S01]  /*1a00*/  @P0 LDG.E R7, desc[UR8][R2.64+0x4] ;  /* 0x0000040802070981 */ /* 0x000162000c1e1900 */
[----:B------:R-:W-:Y:S06]  /*1a10*/  BAR.SYNC.DEFER_BLOCKING 0x0 ;  /* 0x0000000000007b1d */ /* 0x000fec0000010000 */
[----:B------:R-:W-:Y:S05]  /*1a20*/  @P1 EXIT ;  /* 0x000000000000194d */ /* 0x000fea0003800000 */
[----:B------:R-:W2:Y:S01]  /*1a30*/  LDCU.64 UR4, c[0x0][0x388] ;  /* 0x00007100ff0477ac */ /* 0x000ea20008000a00 */
[----:B------:R-:W-:Y:S01]  /*1a40*/  @P0 IMAD.IADD R11, R8, 0x1, R11 ;  /* 0x00000001080b0824 */ /* 0x000fe200078e020b */
[----:B0-----:R-:W-:Y:S01]  /*1a50*/  CS2R R2, SRZ ;  /* 0x0000000000027805 */ /* 0x001fe2000001ff00 */
[----:B-----5:R-:W-:-:S03]  /*1a60*/  IMAD.IADD R7, R7, 0x1, R0 ;  /* 0x0000000107077824 */ /* 0x020fc600078e0200 */
[----:B------:R-:W-:Y:S02]  /*1a70*/  @P0 MOV R2, R11 ;  /* 0x0000000b00020202 */ /* 0x000fe40000000f00 */
[----:B------:R-:W-:Y:S02]  /*1a80*/  @P0 SHF.R.S32.HI R3, RZ, 0x1f, R11 ;  /* 0x0000001fff030819 */ /* 0x000fe4000001140b */
[----:B--2---:R-:W-:-:S04]  /*1a90*/  LEA R4, P0, R2, UR4, 0x2 ;  /* 0x0000000402047c11 */ /* 0x004fc8000f8010ff */
[----:B-1----:R-:W-:-:S05]  /*1aa0*/  LEA.HI.X R5, R2, UR5, R3, 0x2, P0 ;  /* 0x0000000502057c11 */ /* 0x002fca00080f1403 */
[----:B------:R-:W-:Y:S01]  /*1ab0*/  STG.E desc[UR8][R4.64], R7 ;  /* 0x0000000704007986 */ /* 0x000fe2000c101908 */
[----:B------:R-:W-:Y:S05]  /*1ac0*/  EXIT ;  /* 0x000000000000794d */ /* 0x000fea0003800000 */
.L_x_4:
[----:B------:R-:W-:-:S00]  /*1ad0*/  BRA `(.L_x_4) ;  /* 0xfffffffc00fc7947 */ /* 0x000fc0000383ffff */
[----:B------:R-:W-:-:S00]  /*1ae0*/  NOP ;  /* 0x0000000000007918 */ /* 0x000fc00000000000 */
        /* <DEDUP_REMOVED lines=9> */
.L_x_26:


//--------------------- .text._Z16counter_increasePi --------------------------
	.section	.text._Z16counter_increasePi,"ax",@progbits
	.align	128
        .global         _Z16counter_increasePi
        .type           _Z16counter_increasePi,@function
        .size           _Z16counter_increasePi,(.L_x_27 - _Z16counter_increasePi)
        .other          _Z16counter_increasePi,@"STO_CUDA_ENTRY STV_DEFAULT"
_Z16counter_increasePi:
.text._Z16counter_increasePi:
[----:B------:R-:W-:Y:S01]  /*0000*/  LDC R1, c[0x0][0x37c] ;  /* 0x0000df00ff017b82 */ /* 0x000fe20000000800 */
[----:B------:R-:W-:Y:S05]  /*0010*/  EXIT ;  /* 0x000000000000794d */ /* 0x000fea0003800000 */
.L_x_5:
        /* <DEDUP_REMOVED lines=14> */
.L_x_27:


//--------------------- .text._Z14tree_traversalPiS_S_S_S_i --------------------------
	.section	.text._Z14tree_traversalPiS_S_S_S_i,"ax",@progbits
	.align	128
        .global         _Z14tree_traversalPiS_S_S_S_i
        .type           _Z14tree_traversalPiS_S_S_S_i,@function
        .size           _Z14tree_traversalPiS_S_S_S_i,(.L_x_28 - _Z14tree_traversalPiS_S_S_S_i)
        .other          _Z14tree_traversalPiS_S_S_S_i,@"STO_CUDA_ENTRY STV_DEFAULT"
_Z14tree_traversalPiS_S_S_S_i:
.text._Z14tree_traversalPiS_S_S_S_i:
[----:B------:R-:W-:Y:S08]  /*0000*/  LDC R1, c[0x0][0x37c] ;  /* 0x0000df00ff017b82 */ /* 0x000ff00000000800 */
[----:B------:R-:W0:Y:S01]  /*0010*/  LDC.64 R2, c[0x0][0x380] ;  /* 0x0000e000ff027b82 */ /* 0x000e220000000a00 */
[----:B------:R-:W0:Y:S07]  /*0020*/  LDCU.64 UR6, c[0x0][0x358] ;  /* 0x00006b00ff0677ac */ /* 0x000e2e0008000a00 */
[----:B------:R-:W1:Y:S01]  /*0030*/  LDC R13, c[0x0][0x3a8] ;  /* 0x0000ea00ff0d7b82 */ /* 0x000e620000000800 */
[----:B0-----:R-:W2:Y:S07]  /*0040*/  LDG.E R0, desc[UR6][R2.64] ;  /* 0x0000000602007981 */ /* 0x001eae000c1e1900 */
[----:B------:R-:W0:Y:S01]  /*0050*/  S2UR UR4, SR_CTAID.X ;  /* 0x00000000000479c3 */ /* 0x000e220000002500 */
[----:B------:R-:W-:Y:S01]  /*0060*/  IMAD.MOV.U32 R19, RZ, RZ, RZ ;  /* 0x000000ffff137224 */ /* 0x000fe200078e00ff */
[----:B------:R-:W0:Y:S01]  /*0070*/  S2R R17, SR_TID.X ;  /* 0x0000000000117919 */ /* 0x000e220000002100 */
[----:B-1----:R-:W-:-:S05]  /*0080*/  ISETP.GE.AND P0, PT, R13, 0x1, PT ;  /* 0x000000010d00780c */ /* 0x002fca0003f06270 */
[----:B------:R-:W0:Y:S02]  /*0090*/  LDC R4, c[0x0][0x360] ;  /* 0x0000d800ff047b82 */ /* 0x000e240000000800 */
[----:B0-----:R-:W-:Y:S01]  /*00a0*/  IMAD R17, R4, UR4, R17 ;  /* 0x0000000404117c24 */ /* 0x001fe2000f8e0211 */
[----:B--2---:R-:W-:-:S13]  /*00b0*/  ISETP.LT.OR P0, PT, R0, RZ, !P0 ;  /* 0x000000ff0000720c */ /* 0x004fda0004701670 */
[----:B------:R-:W-:Y:S05]  /*00c0*/  @P0 BRA `(.L_x_6) ;  /* 0x0000000800380947 */ /* 0x000fea0003800000 */
[----:B------:R-:W0:Y:S01]  /*00d0*/  LDC.64 R2, c[0x0][0x390] ;  /* 0x0000e400ff027b82 */ /* 0x000e220000000a00 */
[----:B------:R-:W1:Y:S01]  /*00e0*/  LDCU.64 UR4, c[0x0][0x390] ;  /* 0x00007200ff0477ac */ /* 0x000e620008000a00 */
[----:B0-----:R-:W-:-:S05]  /*00f0*/  IMAD.WIDE R2, R17, 0x4, R2 ;  /* 0x0000000411027825 */ /* 0x001fca00078e0202 */
[----:B------:R-:W1:Y:S01]  /*0100*/  LDG.E R16, desc[UR6][R2.64] ;  /* 0x0000000602107981 */ /* 0x000e62000c1e1900 */
[C---:B------:R-:W-:Y:S01]  /*0110*/  LOP3.LUT R14, R13.reuse, 0x7ffffffc, RZ, 0xc0, !PT ;  /* 0x7ffffffc0d0e7812 */ /* 0x040fe200078ec0ff */
[----:B------:R-:W-:Y:S01]  /*0120*/  BSSY.RECONVERGENT B0, `(.L_x_7) ;  /* 0x0000087000007945 */ /* 0x000fe20003800200 */
[----:B------:R-:W-:Y:S01]  /*0130*/  LOP3.LUT R13, R13, 0x3, RZ, 0xc0, !PT ;  /* 0x000000030d0d7812 */ /* 0x000fe200078ec0ff */
[----:B------:R-:W-:Y:S02]  /*0140*/  IMAD.MOV.U32 R19, RZ, RZ, RZ ;  /* 0x000000ffff137224 */ /* 0x000fe400078e00ff */
[----:B------:R-:W-:Y:S01]  /*0150*/  IMAD.MOV R12, RZ, RZ, -R14 ;  /* 0x000000ffff0c7224 */ /* 0x000fe200078e0a0e */
[----:B-1----:R-:W-:Y:S02]  /*0160*/  LEA R15, P0, R16, UR4, 0x2 ;  /* 0x00000004100f7c11 */ /* 0x002fe4000f8010ff */
[----:B------:R-:W-:Y:S02]  /*0170*/  SHF.R.S32.HI R5, RZ, 0x1f, R16 ;  /* 0x0000001fff057819 */ /* 0x000fe40000011410 */
[----:B------:R-:W-:-:S02]  /*0180*/  IADD3 R15, P1, PT, R15, 0x8, RZ ;  /* 0x000000080f0f7810 */ /* 0x000fc40007f3e0ff */
[----:B------:R-:W-:-:S05]  /*0190*/  LEA.HI.X R0, R16, UR5, R5, 0x2, P0 ;  /* 0x0000000510007c11 */ /* 0x000fca00080f1405 */
[----:B------:R-:W-:-:S07]  /*01a0*/  IMAD.X R0, RZ, RZ, R0, P1 ;  /* 0x000000ffff007224 */ /* 0x000fce00008e0600 */
.L_x_24:
[----:B------:R-:W0:Y:S01]  /*01b0*/  LDCU UR4, c[0x0][0x3a8] ;  /* 0x00007500ff0477ac */ /* 0x000e220008000800 */
[----:B------:R-:W-:Y:S01]  /*01c0*/  IMAD.MOV.U32 R11, RZ, RZ, RZ ;  /* 0x000000ffff0b7224 */ /* 0x000fe200078e00ff */
[----:B0-----:R-:W-:-:S09]  /*01d0*/  UISETP.GE.U32.AND UP0, UPT, UR4, 0x4, UPT ;  /* 0x000000040400788c */ /* 0x001fd2000bf06070 */
[----:B-1----:R-:W-:Y:S05]  /*01e0*/  BRA.U !UP0, `(.L_x_8) ;  /* 0x00000005080c7547 */ /* 0x002fea000b800000 */
[----:B------:R-:W0:Y:S01]  /*01f0*/  LDCU.64 UR4, c[0x0][0x388] ;  /* 0x00007100ff0477ac */ /* 0x000e220008000a00 */
[----:B------:R-:W1:Y:S01]  /*0200*/  LDC.64 R4, c[0x0][0x390] ;  /* 0x0000e400ff047b82 */ /* 0x000e620000000a00 */
[----:B------:R-:W-:Y:S02]  /*0210*/  IMAD.MOV.U32 R10, RZ, RZ, R15 ;  /* 0x000000ffff0a7224 */ /* 0x000fe400078e000f */
[----:B------:R-:W-:Y:S02]  /*0220*/  IMAD.MOV.U32 R11, RZ, RZ, R0 ;  /* 0x000000ffff0b7224 */ /* 0x000fe400078e0000 */
[----:B------:R-:W-:Y:S02]  /*0230*/  IMAD.MOV.U32 R21, RZ, RZ, R16 ;  /* 0x000000ffff157224 */ /* 0x000fe400078e0010 */
[----:B------:R-:W-:Y:S01]  /*0240*/  IMAD.MOV.U32 R18, RZ, RZ, R12 ;  /* 0x000000ffff127224 */ /* 0x000fe200078e000c */
[----:B------:R-:W2:Y:S01]  /*0250*/  LDC.64 R6, c[0x0][0x380] ;  /* 0x0000e000ff067b82 */ /* 0x000ea20000000a00 */
[----:B0-----:R-:W-:-:S04]  /*0260*/  UIADD3 UR4, UP0, UPT, UR4, 0x8, URZ ;  /* 0x0000000804047890 */ /* 0x001fc8000ff1e0ff */
[----:B------:R-:W-:Y:S02]  /*0270*/  UIADD3.X UR5, UPT, UPT, URZ, UR5, URZ, UP0, !UPT ;  /* 0x00000005ff057290 */ /* 0x000fe400087fe4ff */
[----:B------:R-:W-:-:S04]  /*0280*/  IMAD.U32 R2, RZ, RZ, UR4 ;  /* 0x00000004ff027e24 */ /* 0x000fc8000f8e00ff */
[----:B------:R-:W-:-:S07]  /*0290*/  IMAD.U32 R3, RZ, RZ, UR5 ;  /* 0x00000005ff037e24 */ /* 0x000fce000f8e00ff */
.L_x_17:
[----:B--2---:R-:W-:Y:S01]  /*02a0*/  IMAD.WIDE R8, R19, 0x4, R6 ;  /* 0x0000000413087825 */ /* 0x004fe200078e0206 */
[----:B------:R-:W2:Y:S05]  /*02b0*/  LDG.E R20, desc[UR6][R2.64+-0x8] ;  /* 0xfffff80602147981 */ /* 0x000eaa000c1e1900 */
[----:B------:R-:W2:Y:S01]  /*02c0*/  LDG.E R9, desc[UR6][R8.64] ;  /* 0x0000000608097981 */ /* 0x000ea2000c1e1900 */
[----:B------:R-:W-:Y:S01]  /*02d0*/  BSSY.RECONVERGENT B1, `(.L_x_9) ;  /* 0x0000008000017945 */ /* 0x000fe20003800200 */
[----:B--2---:R-:W-:-:S13]  /*02e0*/  ISETP.NE.AND P0, PT, R20, R9, PT ;  /* 0x000000091400720c */ /* 0x004fda0003f05270 */
[----:B------:R-:W-:Y:S05]  /*02f0*/  @P0 BRA `(.L_x_10) ;  /* 0x0000000000140947 */ /* 0x000fea0003800000 */
[----:B-1----:R-:W-:-:S06]  /*0300*/  IMAD.WIDE R8, R21, 0x4, R4 ;  /* 0x0000000415087825 */ /* 0x002fcc00078e0204 */
[----:B------:R-:W2:Y:S02]  /*0310*/  LDG.E R8, desc[UR6][R8.64] ;  /* 0x0000000608087981 */ /* 0x000ea4000c1e1900 */
[----:B--2---:R-:W-:-:S13]  /*0320*/  ISETP.GE.AND P0, PT, R8, RZ, PT ;  /* 0x000000ff0800720c */ /* 0x004fda0003f06270 */
[----:B------:R-:W-:-:S04]  /*0330*/  @P0 LEA R19, R19, 0x2, 0x1 ;  /* 0x0000000213130811 */ /* 0x000fc800078e08ff */
[----:B------:R-:W-:-:S07]  /*0340*/  @!P0 LEA R19, R19, 0x1, 0x1 ;  /* 0x0000000113138811 */ /* 0x000fce00078e08ff */
.L_x_10:
[----:B------:R-:W-:Y:S05]  /*0350*/  BSYNC.RECONVERGENT B1 ;  /* 0x0000000000017941 */ /* 0x000fea0003800200 */
.L_x_9:
[----:B------:R-:W-:Y:S01]  /*0360*/  IMAD.WIDE R8, R19, 0x4, R6 ;  /* 0x0000000413087825 */ /* 0x000fe200078e0206 */
[----:B------:R-:W2:Y:S05]  /*0370*/  LDG.E R20, desc[UR6][R2.64+-0x4] ;  /* 0xfffffc0602147981 */ /* 0x000eaa000c1e1900 */
[----:B------:R0:W2:Y:S01]  /*0380*/  LDG.E R9, desc[UR6][R8.64] ;  /* 0x0000000608097981 */ /* 0x0000a2000c1e1900 */
[----:B------:R-:W-:Y:S01]  /*0390*/  BSSY.RECONVERGENT B1, `(.L_x_11) ;  /* 0x0000009000017945 */ /* 0x000fe20003800200 */
[----:B0-----:R-:W-:Y:S01]  /*03a0*/  IMAD.MOV.U32 R8, RZ, RZ, R10 ;  /* 0x000000ffff087224 */ /* 0x001fe200078e000a */
[----:B--2---:R-:W-:Y:S01]  /*03b0*/  ISETP.NE.AND P0, PT, R20, R9, PT ;  /* 0x000000091400720c */ /* 0x004fe20003f05270 */
[----:B------:R-:W-:-:S12]  /*03c0*/  IMAD.MOV.U32 R9, RZ, RZ, R11 ;  /* 0x000000ffff097224 */ /* 0x000fd800078e000b */
[----:B------:R-:W-:Y:S05]  /*03d0*/  @P0 BRA `(.L_x_12) ;  /* 0x0000000000100947 */ /* 0x000fea0003800000 */
[----:B------:R-:W2:Y:S02]  /*03e0*/  LDG.E R10, desc[UR6][R8.64+-0x4] ;  /* 0xfffffc06080a7981 */ /* 0x000ea4000c1e1900 */
[----:B--2---:R-:W-:-:S13]  /*03f0*/  ISETP.GE.AND P0, PT, R10, RZ, PT ;  /* 0x000000ff0a00720c */ /* 0x004fda0003f06270 */
[----:B------:R-:W-:-:S04]  /*0400*/  @P0 LEA R19, R19, 0x2, 0x1 ;  /* 0x0000000213130811 */ /* 0x000fc800078e08ff */
[----:B------:R-:W-:-:S07]  /*0410*/  @!P0 LEA R19, R19, 0x1, 0x1 ;  /* 0x0000000113138811 */ /* 0x000fce00078e08ff */
.L_x_12:
[----:B------:R-:W-:Y:S05]  /*0420*/  BSYNC.RECONVERGENT B1 ;  /* 0x0000000000017941 */ /* 0x000fea0003800200 */
.L_x_11:
[----:B------:R-:W-:Y:S01]  /*0430*/  IMAD.WIDE R10, R19, 0x4, R6 ;  /* 0x00000004130a7825 */ /* 0x000fe200078e0206 */
[----:B------:R-:W2:Y:S05]  /*0440*/  LDG.E R20, desc[UR6][R2.64] ;  /* 0x0000000602147981 */ /* 0x000eaa000c1e1900 */
[----:B------:R-:W2:Y:S01]  /*0450*/  LDG.E R11, desc[UR6][R10.64] ;  /* 0x000000060a0b7981 */ /* 0x000ea2000c1e1900 */
[----:B------:R-:W-:Y:S01]  /*0460*/  BSSY.RECONVERGENT B1, `(.L_x_13) ;  /* 0x0000007000017945 */ /* 0x000fe20003800200 */
[----:B--2---:R-:W-:-:S13]  /*0470*/  ISETP.NE.AND P0, PT, R20, R11, PT ;  /* 0x0000000b1400720c */ /* 0x004fda0003f05270 */
[----:B------:R-:W-:Y:S05]  /*0480*/  @P0 BRA `(.L_x_14) ;  /* 0x0000000000100947 */ /* 0x000fea0003800000 */
[----:B------:R-:W2:Y:S02]  /*0490*/  LDG.E R10, desc[UR6][R8.64] ;  /* 0x00000006080a7981 */ /* 0x000ea4000c1e1900 */
[----:B--2---:R-:W-:-:S13]  /*04a0*/  ISETP.GE.AND P0, PT, R10, RZ, PT ;  /* 0x000000ff0a00720c */ /* 0x004fda0003f06270 */
[----:B------:R-:W-:-:S04]  /*04b0*/  @P0 LEA R19, R19, 0x2, 0x1 ;  /* 0x0000000213130811 */ /* 0x000fc800078e08ff */
[----:B------:R-:W-:-:S07]  /*04c0*/  @!P0 LEA R19, R19, 0x1, 0x1 ;  /* 0x0000000113138811 */ /* 0x000fce00078e08ff */
.L_x_14:
[----:B------:R-:W-:Y:S05]  /*04d0*/  BSYNC.RECONVERGENT B1 ;  /* 0x0000000000017941 */ /* 0x000fea0003800200 */
.L_x_13:
[----:B------:R-:W-:Y:S01]  /*04e0*/  IMAD.WIDE R10, R19, 0x4, R6 ;  /* 0x00000004130a7825 */ /* 0x000fe200078e0206 */
[----:B------:R-:W2:Y:S05]  /*04f0*/  LDG.E R20, desc[UR6][R2.64+0x4] ;  /* 0x0000040602147981 */ /* 0x000eaa000c1e1900 */
[----:B------:R-:W2:Y:S01]  /*0500*/  LDG.E R11, desc[UR6][R10.64] ;  /* 0x000000060a0b7981 */ /* 0x000ea2000c1e1900 */
[----:B------:R-:W-:Y:S01]  /*0510*/  VIADD R18, R18, 0x4 ;  /* 0x0000000412127836 */ /* 0x000fe20000000000 */
[----:B------:R-:W-:Y:S04]  /*0520*/  BSSY.RECONVERGENT B1, `(.L_x_15) ;  /* 0x0000008000017945 */ /* 0x000fe80003800200 */
[----:B------:R-:W-:-:S02]  /*0530*/  ISETP.NE.AND P0, PT, R18, RZ, PT ;  /* 0x000000ff1200720c */ /* 0x000fc40003f05270 */
[----:B--2---:R-:W-:-:S13]  /*0540*/  ISETP.NE.AND P1, PT, R20, R11, PT ;  /* 0x0000000b1400720c */ /* 0x004fda0003f25270 */
[----:B------:R-:W-:Y:S05]  /*0550*/  @P1 BRA `(.L_x_16) ;  /* 0x0000000000101947 */ /* 0x000fea0003800000 */
[----:B------:R-:W2:Y:S02]  /*0560*/  LDG.E R10, desc[UR6][R8.64+0x4] ;  /* 0x00000406080a7981 */ /* 0x000ea4000c1e1900 */
[----:B--2---:R-:W-:-:S13]  /*0570*/  ISETP.GE.AND P1, PT, R10, RZ, PT ;  /* 0x000000ff0a00720c */ /* 0x004fda0003f26270 */
[----:B------:R-:W-:-:S04]  /*0580*/  @P1 LEA R19, R19, 0x2, 0x1 ;  /* 0x0000000213131811 */ /* 0x000fc800078e08ff */
[----:B------:R-:W-:-:S07]  /*0590*/  @!P1 LEA R19, R19, 0x1, 0x1 ;  /* 0x0000000113139811 */ /* 0x000fce00078e08ff */
.L_x_16:
[----:B------:R-:W-:Y:S05]  /*05a0*/  BSYNC.RECONVERGENT B1 ;  /* 0x0000000000017941 */ /* 0x000fea0003800200 */
.L_x_15:
[----:B------:R-:W-:Y:S01]  /*05b0*/  IADD3 R2, P1, PT, R2, 0x10, RZ ;  /* 0x0000001002027810 */ /* 0x000fe20007f3e0ff */
[----:B------:R-:W-:Y:S01]  /*05c0*/  VIADD R21, R21, 0x4 ;  /* 0x0000000415157836 */ /* 0x000fe20000000000 */
[----:B------:R-:W-:-:S03]  /*05d0*/  IADD3 R10, P2, PT, R8, 0x10, RZ ;  /* 0x00000010080a7810 */ /* 0x000fc60007f5e0ff */
[----:B------:R-:W-:Y:S02]  /*05e0*/  IMAD.X R3, RZ, RZ, R3, P1 ;  /* 0x000000ffff037224 */ /* 0x000fe400008e0603 */
[----:B------:R-:W-:Y:S01]  /*05f0*/  IMAD.X R11, RZ, RZ, R9, P2 ;  /* 0x000000ffff0b7224 */ /* 0x000fe200010e0609 */
[----:B------:R-:W-:Y:S07]  /*0600*/  @P0 BRA `(.L_x_17) ;  /* 0xfffffffc00240947 */ /* 0x000fee000383ffff */
[----:B------:R-:W-:-:S07]  /*0610*/  IMAD.MOV.U32 R11, RZ, RZ, R14 ;  /* 0x000000ffff0b7224 */ /* 0x000fce00078e000e */
.L_x_8:
[----:B------:R-:W-:-:S13]  /*0620*/  ISETP.NE.AND P0, PT, R13, RZ, PT ;  /* 0x000000ff0d00720c */ /* 0x000fda0003f05270 */
[----:B------:R-:W-:Y:S05]  /*0630*/  @!P0 BRA `(.L_x_18) ;  /* 0x0000000000c08947 */ /* 0x000fea0003800000 */
[----:B------:R-:W0:Y:S08]  /*0640*/  LDC.64 R2, c[0x0][0x380] ;  /* 0x0000e000ff027b82 */ /* 0x000e300000000a00 */
[----:B-1----:R-:W1:Y:S01]  /*0650*/  LDC.64 R4, c[0x0][0x388] ;  /* 0x0000e200ff047b82 */ /* 0x002e620000000a00 */
[----:B0-----:R-:W-:-:S06]  /*0660*/  IMAD.WIDE R6, R19, 0x4, R2 ;  /* 0x0000000413067825 */ /* 0x001fcc00078e0202 */
[----:B------:R-:W2:Y:S01]  /*0670*/  LDG.E R7, desc[UR6][R6.64] ;  /* 0x0000000606077981 */ /* 0x000ea2000c1e1900 */
[----:B-1----:R-:W-:-:S05]  /*0680*/  IMAD.WIDE.U32 R4, R11, 0x4, R4 ;  /* 0x000000040b047825 */ /* 0x002fca00078e0004 */
[----:B------:R-:W2:Y:S01]  /*0690*/  LDG.E R8, desc[UR6][R4.64] ;  /* 0x0000000604087981 */ /* 0x000ea2000c1e1900 */
[----:B------:R-:W-:Y:S01]  /*06a0*/  BSSY.RECONVERGENT B1, `(.L_x_19) ;  /* 0x000000b000017945 */ /* 0x000fe20003800200 */
[----:B------:R-:W-:Y:S02]  /*06b0*/  ISETP.NE.AND P1, PT, R13, 0x1, PT ;  /* 0x000000010d00780c */ /* 0x000fe40003f25270 */
[----:B--2---:R-:W-:-:S13]  /*06c0*/  ISETP.NE.AND P0, PT, R8, R7, PT ;  /* 0x000000070800720c */ /* 0x004fda0003f05270 */
[----:B------:R-:W-:Y:S05]  /*06d0*/  @P0 BRA `(.L_x_20) ;  /* 0x00000000001c0947 */ /* 0x000fea0003800000 */
[----:B------:R-:W0:Y:S01]  /*06e0*/  LDC.64 R6, c[0x0][0x390] ;  /* 0x0000e400ff067b82 */ /* 0x000e220000000a00 */
[----:B------:R-:W-:-:S04]  /*06f0*/  IMAD.IADD R9, R16, 0x1, R11 ;  /* 0x0000000110097824 */ /* 0x000fc800078e020b */
[----:B0-----:R-:W-:-:S06]  /*0700*/  IMAD.WIDE R6, R9, 0x4, R6 ;  /* 0x0000000409067825 */ /* 0x001fcc00078e0206 */
[----:B------:R-:W2:Y:S02]  /*0710*/  LDG.E R6, desc[UR6][R6.64] ;  /* 0x0000000606067981 */ /* 0x000ea4000c1e1900 */
[----:B--2---:R-:W-:-:S13]  /*0720*/  ISETP.GE.AND P0, PT, R6, RZ, PT ;  /* 0x000000ff0600720c */ /* 0x004fda0003f06270 */
[----:B------:R-:W-:-:S04]  /*0730*/  @P0 LEA R19, R19, 0x2, 0x1 ;  /* 0x0000000213130811 */ /* 0x000fc800078e08ff */
[----:B------:R-:W-:-:S07]  /*0740*/  @!P0 LEA R19, R19, 0x1, 0x1 ;  /* 0x0000000113138811 */ /* 0x000fce00078e08ff */
.L_x_20:
[----:B------:R-:W-:Y:S05]  /*0750*/  BSYNC.RECONVERGENT B1 ;  /* 0x0000000000017941 */ /* 0x000fea0003800200 */
.L_x_19:
[----:B------:R-:W-:Y:S04]  /*0760*/  BSSY.RECONVERGENT B1, `(.L_x_18) ;  /* 0x000001d000017945 */ /* 0x000fe80003800200 */
[----:B------:R-:W-:Y:S05]  /*0770*/  @!P1 BRA `(.L_x_21) ;  /* 0x00000000006c9947 */ /* 0x000fea0003800000 */
[----:B------:R-:W-:Y:S01]  /*0780*/  IMAD.WIDE R8, R19, 0x4, R2 ;  /* 0x0000000413087825 */ /* 0x000fe200078e0202 */
[----:B------:R-:W2:Y:S01]  /*0790*/  LDG.E R7, desc[UR6][R4.64+0x4] ;  /* 0x0000040604077981 */ /* 0x000ea2000c1e1900 */
[----:B------:R-:W0:Y:S04]  /*07a0*/  LDCU.64 UR4, c[0x0][0x390] ;  /* 0x00007200ff0477ac */ /* 0x000e280008000a00 */
[----:B------:R-:W2:Y:S01]  /*07b0*/  LDG.E R8, desc[UR6][R8.64] ;  /* 0x0000000608087981 */ /* 0x000ea2000c1e1900 */
[C---:B------:R-:W-:Y:S01]  /*07c0*/  IADD3 R10, P0, PT, R16.reuse, R11, RZ ;  /* 0x0000000b100a7210 */ /* 0x040fe20007f1e0ff */
[----:B------:R-:W-:Y:S03]  /*07d0*/  BSSY.RECONVERGENT B2, `(.L_x_22) ;  /* 0x000000b000027945 */ /* 0x000fe60003800200 */
[----:B------:R-:W-:-:S02]  /*07e0*/  LEA.HI.X.SX32 R11, R16, RZ, 0x1, P0 ;  /* 0x000000ff100b7211 */ /* 0x000fc400000f0eff */
[----:B------:R-:W-:Y:S02]  /*07f0*/  ISETP.NE.AND P0, PT, R13, 0x2, PT ;  /* 0x000000020d00780c */ /* 0x000fe40003f05270 */
[C---:B0-----:R-:W-:Y:S02]  /*0800*/  LEA R6, P2, R10.reuse, UR4, 0x2 ;  /* 0x000000040a067c11 */ /* 0x041fe4000f8410ff */
[----:B--2---:R-:W-:Y:S02]  /*0810*/  ISETP.NE.AND P1, PT, R7, R8, PT ;  /* 0x000000080700720c */ /* 0x004fe40003f25270 */
[----:B------:R-:W-:-:S11]  /*0820*/  LEA.HI.X R7, R10, UR5, R11, 0x2, P2 ;  /* 0x000000050a077c11 */ /* 0x000fd600090f140b */
[----:B------:R-:W-:Y:S05]  /*0830*/  @P1 BRA `(.L_x_23) ;  /* 0x0000000000101947 */ /* 0x000fea0003800000 */
[----:B------:R-:W2:Y:S02]  /*0840*/  LDG.E R8, desc[UR6][R6.64+0x4] ;  /* 0x0000040606087981 */ /* 0x000ea4000c1e1900 */
[----:B--2---:R-:W-:-:S13]  /*0850*/  ISETP.GE.AND P1, PT, R8, RZ, PT ;  /* 0x000000ff0800720c */ /* 0x004fda0003f26270 */
[----:B------:R-:W-:-:S04]  /*0860*/  @P1 LEA R19, R19, 0x2, 0x1 ;  /* 0x0000000213131811 */ /* 0x000fc800078e08ff */
[----:B------:R-:W-:-:S07]  /*0870*/  @!P1 LEA R19, R19, 0x1, 0x1 ;  /* 0x0000000113139811 */ /* 0x000fce00078e08ff */
.L_x_23:
[----:B------:R-:W-:Y:S05]  /*0880*/  BSYNC.RECONVERGENT B2 ;  /* 0x0000000000027941 */ /* 0x000fea0003800200 */
.L_x_22:
[----:B------:R-:W-:Y:S05]  /*0890*/  @!P0 BRA `(.L_x_21) ;  /* 0x0000000000248947 */ /* 0x000fea0003800000 */
[----:B------:R-:W-:Y:S01]  /*08a0*/  IMAD.WIDE R2, R19, 0x4, R2 ;  /* 0x0000000413027825 */ /* 0x000fe200078e0202 */
[----:B------:R-:W2:Y:S05]  /*08b0*/  LDG.E R4, desc[UR6][R4.64+0x8] ;  /* 0x0000080604047981 */ /* 0x000eaa000c1e1900 */
[----:B------:R-:W2:Y:S02]  /*08c0*/  LDG.E R3, desc[UR6][R2.64] ;  /* 0x0000000602037981 */ /* 0x000ea4000c1e1900 */
[----:B--2---:R-:W-:-:S13]  /*08d0*/  ISETP.NE.AND P0, PT, R4, R3, PT ;  /* 0x000000030400720c */ /* 0x004fda0003f05270 */
[----:B------:R-:W-:Y:S05]  /*08e0*/  @P0 BRA `(.L_x_21) ;  /* 0x0000000000100947 */ /* 0x000fea0003800000 */
[----:B------:R-:W2:Y:S02]  /*08f0*/  LDG.E R6, desc[UR6][R6.64+0x8] ;  /* 0x0000080606067981 */ /* 0x000ea4000c1e1900 */
[----:B--2---:R-:W-:-:S13]  /*0900*/  ISETP.GE.AND P0, PT, R6, RZ, PT ;  /* 0x000000ff0600720c */ /* 0x004fda0003f06270 */
[----:B------:R-:W-:-:S04]  /*0910*/  @P0 LEA R19, R19, 0x2, 0x1 ;  /* 0x0000000213130811 */ /* 0x000fc800078e08ff */
[----:B------:R-:W-:-:S07]  /*0920*/  @!P0 LEA R19, R19, 0x1, 0x1 ;  /* 0x0000000113138811 */ /* 0x000fce00078e08ff */
.L_x_21:
[----:B------:R-:W-:Y:S05]  /*0930*/  BSYNC.RECONVERGENT B1 ;  /* 0x0000000000017941 */ /* 0x000fea0003800200 */
.L_x_18:
[----:B------:R-:W0:Y:S02]  /*0940*/  LDC.64 R2, c[0x0][0x380] ;  /* 0x0000e000ff027b82 */ /* 0x000e240000000a00 */
[----:B0-----:R-:W-:-:S06]  /*0950*/  IMAD.WIDE R2, R19, 0x4, R2 ;  /* 0x0000000413027825 */ /* 0x001fcc00078e0202 */
[----:B------:R-:W2:Y:S02]  /*0960*/  LDG.E R2, desc[UR6][R2.64] ;  /* 0x0000000602027981 */ /* 0x000ea4000c1e1900 */
[----:B--2---:R-:W-:-:S13]  /*0970*/  ISETP.GT.AND P0, PT, R2, -0x1, PT ;  /* 0xffffffff0200780c */ /* 0x004fda0003f04270 */
[----:B------:R-:W-:Y:S05]  /*0980*/  @P0 BRA `(.L_x_24) ;  /* 0xfffffff800080947 */ /* 0x000fea000383ffff */
[----:B------:R-:W-:Y:S05]  /*0990*/  BSYNC.RECONVERGENT B0 ;  /* 0x0000000000007941 */ /* 0x000fea0003800200 */
.L_x_7:
[----:B------:R-:W-:-:S07]  /*09a0*/  IMAD.MOV.U32 R0, RZ, RZ, R2 ;  /* 0x000000ffff007224 */ /* 0x000fce00078e0002 */
.L_x_6:
[----:B------:R-:W0:Y:S01]  /*09b0*/  LDC.64 R2, c[0x0][0x398] ;  /* 0x0000e600ff027b82 */ /* 0x000e220000000a00 */
[----:B------:R-:W-:-:S07]  /*09c0*/  LOP3.LUT R7, R0, 0x7fffffff, RZ, 0xc0, !PT ;  /* 0x7fffffff00077812 */ /* 0x000fce00078ec0ff */
[----:B-1----:R-:W1:Y:S01]  /*09d0*/  LDC.64 R4, c[0x0][0x3a0] ;  /* 0x0000e800ff047b82 */ /* 0x002e620000000a00 */
[----:B0-----:R-:W-:-:S05]  /*09e0*/  IMAD.WIDE R2, R17, 0x4, R2 ;  /* 0x0000000411027825 */ /* 0x001fca00078e0202 */
[----:B------:R-:W-:Y:S01]  /*09f0*/  STG.E desc[UR6][R2.64], R7 ;  /* 0x0000000702007986 */ /* 0x000fe2000c101906 */
[----:B-1----:R-:W-:-:S05]  /*0a00*/  IMAD.WIDE R4, R17, 0x4, R4 ;  /* 0x0000000411047825 */ /* 0x002fca00078e0204 */
[----:B------:R-:W-:Y:S01]  /*0a10*/  STG.E desc[UR6][R4.64], R19 ;  /* 0x0000001304007986 */ /* 0x000fe2000c101906 */
[----:B------:R-:W-:Y:S05]  /*0a20*/  EXIT ;  /* 0x000000000000794d */ /* 0x000fea0003800000 */
.L_x_25:
        /* <DEDUP_REMOVED lines=13> */
.L_x_28:


//--------------------- .nv.shared.reserved.0     --------------------------
	.section	.nv.shared.reserved.0,"aw",@nobits
	.weak		__nv_reservedSMEM_offset_0_alias
	.size		__nv_reservedSMEM_offset_0_alias, 0, 64
	.other		__nv_reservedSMEM_offset_0_alias,@"STO_CUDA_RESERVED_SHARED STV_DEFAULT"
__nv_reservedSMEM_offset_0_alias:
	.zero		0
	.zero		64


//--------------------- .nv.constant0._Z24compute_information_gainPiS_i --------------------------
	.section	.nv.constant0._Z24compute_information_gainPiS_i,"a",@progbits
	.sectionflags	@""
	.align	4
.nv.constant0._Z24compute_information_gainPiS_i:
	.zero		916


//--------------------- .nv.constant0._Z16counter_increasePi --------------------------
	.section	.nv.constant0._Z16counter_increasePi,"a",@progbits
	.sectionflags	@""
	.align	4
.nv.constant0._Z16counter_increasePi:
	.zero		904


//--------------------- .nv.constant0._Z14tree_traversalPiS_S_S_S_i --------------------------
	.section	.nv.constant0._Z14tree_traversalPiS_S_S_S_i,"a",@progbits
	.sectionflags	@""
	.align	4
.nv.constant0._Z14tree_traversalPiS_S_S_S_i:
	.zero		940


//--------------------- SYMBOLS --------------------------

	.type		.nv.reservedSmem.offset0,@object
	.size		.nv.reservedSmem.offset0,0x4
